	.target	sm_90a

	.elftype	@"ET_EXEC"


//--------------------- .note.nv.tkinfo           --------------------------
	.section	.note.nv.tkinfo,"",@"SHT_NOTE"
	.sectionflags	@"SHF_NOTE_NV_TKINFO"
	.tkinfo
        /*0018*/ 	.word	0x00000002
        /*0030*/ 	.string	""
        /*0030*/ 	.string	"ptxas"
        /*0030*/ 	.string	"Cuda compilation tools, release 13.0, V13.0.88"
        /*0030*/ 	.string	"Build cuda_13.0.r13.0/compiler.36424714_0"
        /*0030*/ 	.string	"-arch sm_90a -m 64 "



//--------------------- .note.nv.cuinfo           --------------------------
	.section	.note.nv.cuinfo,"",@"SHT_NOTE"
	.sectionflags	@"SHF_NOTE_NV_CUINFO"
        /*0018*/ 	.short	0x0002
        /*001a*/ 	.short	0x005a
        /*001c*/ 	.short	0x0082
	.zero		2


//--------------------- .nv.info                  --------------------------
	.section	.nv.info,"",@"SHT_CUDA_INFO"
	.align	4


	//----- nvinfo : EIATTR_REGCOUNT
	.align		4
        /*0000*/ 	.byte	0x04, 0x2f
        /*0002*/ 	.short	(.L_12 - .L_11)
	.align		4
.L_11:
        /*0004*/ 	.word	index@(_ZN7cutlass13device_kernelINS_4gemm6kernel13GemmUniversalIN4cute5tupleIJiiiiEEENS1_10collective13CollectiveMmaINS1_43MainloopSm90TmaGmmaWarpSpecializedSparseFP8ILi10ENS5_IJNS4_1CILi2EEENSA_ILi1EEESC_EEENS1_32KernelTmaWarpSpecializedPingpongEEENS5_IJNSA_ILi64EEENSA_ILi128EEESH_EEENS_12float_e4m3_tENS5_IJNS4_6LayoutINS5_IJiNS5_IJSB_iEEEiEEENS5_IJlNS5_IJSC_SB_EEElEEEEENSK_INS5_IJNS5_IJSG_iEEENS5_IJSH_iEEEiEEENS5_IJNS5_IJSH_NSA_ILi8192EEEEEENS5_IJSC_lEEElEEEEEEEESJ_NS5_IJlSC_lEEENS4_8TiledMMAINS4_8MMA_AtomIJNS4_4SM904GMMA6SPARSE32GMMA_64x128x64_F32E4M3E4M3_SS_TNILNS13_7ScaleInE1ELS16_1ELNS13_9SparseSelE0EEEEEENSK_INS5_IJSC_SC_SC_EEENS5_IJNSA_ILi0EEES1B_S1B_EEEEENS5_IJNS4_10UnderscoreES1E_S1E_EEEEENS4_13SM90_TMA_LOADENS4_14ComposedLayoutINS4_7SwizzleILi2ELi4ELi3EEENS4_25smem_sparse_ptr_flag_bitsILi2ELi8EEENSK_INS5_IJNS5_IJSC_NSA_ILi8EEEEEENS5_IJSB_SG_EEEEEENS5_IJNS5_IJS1B_SH_EEESN_EEEEEEEvNS4_8identityENS4_23SM90_TMA_LOAD_MULTICASTENS1I_INS1J_ILi3ELi4ELi3EEENS4_18smem_ptr_flag_bitsILi8EEENSK_INS5_IJS1N_SH_EEENS5_IJSH_SC_EEEEEEEvS1V_EENS_8epilogue10collective6detail29Sm90TmaWarpSpecializedAdapterINS26_15DefaultEpilogueIfNS5_IJSC_llEEES2A_NS25_6thread17LinearCombinationIfLi1EffLNS2B_9ScaleType4KindE0ELNS_15FloatRoundStyleE2EfEENS1_15EpilogueDefaultEEEEEvvEEEEvNT_6ParamsE)
        /*0008*/ 	.word	0x000000a8


	//----- nvinfo : EIATTR_FRAME_SIZE
	.align		4
.L_12:
        /*000c*/ 	.byte	0x04, 0x11
        /*000e*/ 	.short	(.L_14 - .L_13)
	.align		4
.L_13:
        /*0010*/ 	.word	index@(_ZN7cutlass13device_kernelINS_4gemm6kernel13GemmUniversalIN4cute5tupleIJiiiiEEENS1_10collective13CollectiveMmaINS1_43MainloopSm90TmaGmmaWarpSpecializedSparseFP8ILi10ENS5_IJNS4_1CILi2EEENSA_ILi1EEESC_EEENS1_32KernelTmaWarpSpecializedPingpongEEENS5_IJNSA_ILi64EEENSA_ILi128EEESH_EEENS_12float_e4m3_tENS5_IJNS4_6LayoutINS5_IJiNS5_IJSB_iEEEiEEENS5_IJlNS5_IJSC_SB_EEElEEEEENSK_INS5_IJNS5_IJSG_iEEENS5_IJSH_iEEEiEEENS5_IJNS5_IJSH_NSA_ILi8192EEEEEENS5_IJSC_lEEElEEEEEEEESJ_NS5_IJlSC_lEEENS4_8TiledMMAINS4_8MMA_AtomIJNS4_4SM904GMMA6SPARSE32GMMA_64x128x64_F32E4M3E4M3_SS_TNILNS13_7ScaleInE1ELS16_1ELNS13_9SparseSelE0EEEEEENSK_INS5_IJSC_SC_SC_EEENS5_IJNSA_ILi0EEES1B_S1B_EEEEENS5_IJNS4_10UnderscoreES1E_S1E_EEEEENS4_13SM90_TMA_LOADENS4_14ComposedLayoutINS4_7SwizzleILi2ELi4ELi3EEENS4_25smem_sparse_ptr_flag_bitsILi2ELi8EEENSK_INS5_IJNS5_IJSC_NSA_ILi8EEEEEENS5_IJSB_SG_EEEEEENS5_IJNS5_IJS1B_SH_EEESN_EEEEEEEvNS4_8identityENS4_23SM90_TMA_LOAD_MULTICASTENS1I_INS1J_ILi3ELi4ELi3EEENS4_18smem_ptr_flag_bitsILi8EEENSK_INS5_IJS1N_SH_EEENS5_IJSH_SC_EEEEEEEvS1V_EENS_8epilogue10collective6detail29Sm90TmaWarpSpecializedAdapterINS26_15DefaultEpilogueIfNS5_IJSC_llEEES2A_NS25_6thread17LinearCombinationIfLi1EffLNS2B_9ScaleType4KindE0ELNS_15FloatRoundStyleE2EfEENS1_15EpilogueDefaultEEEEEvvEEEEvNT_6ParamsE)
        /*0014*/ 	.word	0x00000000


	//----- nvinfo : EIATTR_MIN_STACK_SIZE
	.align		4
.L_14:
        /*0018*/ 	.byte	0x04, 0x12
        /*001a*/ 	.short	(.L_16 - .L_15)
	.align		4
.L_15:
        /*001c*/ 	.word	index@(_ZN7cutlass13device_kernelINS_4gemm6kernel13GemmUniversalIN4cute5tupleIJiiiiEEENS1_10collective13CollectiveMmaINS1_43MainloopSm90TmaGmmaWarpSpecializedSparseFP8ILi10ENS5_IJNS4_1CILi2EEENSA_ILi1EEESC_EEENS1_32KernelTmaWarpSpecializedPingpongEEENS5_IJNSA_ILi64EEENSA_ILi128EEESH_EEENS_12float_e4m3_tENS5_IJNS4_6LayoutINS5_IJiNS5_IJSB_iEEEiEEENS5_IJlNS5_IJSC_SB_EEElEEEEENSK_INS5_IJNS5_IJSG_iEEENS5_IJSH_iEEEiEEENS5_IJNS5_IJSH_NSA_ILi8192EEEEEENS5_IJSC_lEEElEEEEEEEESJ_NS5_IJlSC_lEEENS4_8TiledMMAINS4_8MMA_AtomIJNS4_4SM904GMMA6SPARSE32GMMA_64x128x64_F32E4M3E4M3_SS_TNILNS13_7ScaleInE1ELS16_1ELNS13_9SparseSelE0EEEEEENSK_INS5_IJSC_SC_SC_EEENS5_IJNSA_ILi0EEES1B_S1B_EEEEENS5_IJNS4_10UnderscoreES1E_S1E_EEEEENS4_13SM90_TMA_LOADENS4_14ComposedLayoutINS4_7SwizzleILi2ELi4ELi3EEENS4_25smem_sparse_ptr_flag_bitsILi2ELi8EEENSK_INS5_IJNS5_IJSC_NSA_ILi8EEEEEENS5_IJSB_SG_EEEEEENS5_IJNS5_IJS1B_SH_EEESN_EEEEEEEvNS4_8identityENS4_23SM90_TMA_LOAD_MULTICASTENS1I_INS1J_ILi3ELi4ELi3EEENS4_18smem_ptr_flag_bitsILi8EEENSK_INS5_IJS1N_SH_EEENS5_IJSH_SC_EEEEEEEvS1V_EENS_8epilogue10collective6detail29Sm90TmaWarpSpecializedAdapterINS26_15DefaultEpilogueIfNS5_IJSC_llEEES2A_NS25_6thread17LinearCombinationIfLi1EffLNS2B_9ScaleType4KindE0ELNS_15FloatRoundStyleE2EfEENS1_15EpilogueDefaultEEEEEvvEEEEvNT_6ParamsE)
        /*0020*/ 	.word	0x00000000
.L_16:


//--------------------- .nv.compat                --------------------------
	.section	.nv.compat,"",@"SHT_CUDA_COMPAT_INFO"
	.align	4
        /*0000*/ 	.byte	0x02, 0x09, 0x01, 0x00, 0x02, 0x02, 0x04, 0x00, 0x02, 0x05, 0x05, 0x00, 0x03, 0x07, 0x01, 0x01
        /*0010*/ 	.byte	0x02, 0x03, 0x01, 0x00, 0x02, 0x06, 0x01, 0x00, 0x04, 0x0b, 0x08, 0x00, 0x00, 0x00, 0x00, 0x00
        /*0020*/ 	.byte	0x00, 0x00, 0x00, 0x00


//--------------------- .nv.info._ZN7cutlass13device_kernelINS_4gemm6kernel13GemmUniversalIN4cute5tupleIJiiiiEEENS1_10collective13CollectiveMmaINS1_43MainloopSm90TmaGmmaWarpSpecializedSparseFP8ILi10ENS5_IJNS4_1CILi2EEENSA_ILi1EEESC_EEENS1_32KernelTmaWarpSpecializedPingpongEEENS5_IJNSA_ILi64EEENSA_ILi128EEESH_EEENS_12float_e4m3_tENS5_IJNS4_6LayoutINS5_IJiNS5_IJSB_iEEEiEEENS5_IJlNS5_IJSC_SB_EEElEEEEENSK_INS5_IJNS5_IJSG_iEEENS5_IJSH_iEEEiEEENS5_IJNS5_IJSH_NSA_ILi8192EEEEEENS5_IJSC_lEEElEEEEEEEESJ_NS5_IJlSC_lEEENS4_8TiledMMAINS4_8MMA_AtomIJNS4_4SM904GMMA6SPARSE32GMMA_64x128x64_F32E4M3E4M3_SS_TNILNS13_7ScaleInE1ELS16_1ELNS13_9SparseSelE0EEEEEENSK_INS5_IJSC_SC_SC_EEENS5_IJNSA_ILi0EEES1B_S1B_EEEEENS5_IJNS4_10UnderscoreES1E_S1E_EEEEENS4_13SM90_TMA_LOADENS4_14ComposedLayoutINS4_7SwizzleILi2ELi4ELi3EEENS4_25smem_sparse_ptr_flag_bitsILi2ELi8EEENSK_INS5_IJNS5_IJSC_NSA_ILi8EEEEEENS5_IJSB_SG_EEEEEENS5_IJNS5_IJS1B_SH_EEESN_EEEEEEEvNS4_8identityENS4_23SM90_TMA_LOAD_MULTICASTENS1I_INS1J_ILi3ELi4ELi3EEENS4_18smem_ptr_flag_bitsILi8EEENSK_INS5_IJS1N_SH_EEENS5_IJSH_SC_EEEEEEEvS1V_EENS_8epilogue10collective6detail29Sm90TmaWarpSpecializedAdapterINS26_15DefaultEpilogueIfNS5_IJSC_llEEES2A_NS25_6thread17LinearCombinationIfLi1EffLNS2B_9ScaleType4KindE0ELNS_15FloatRoundStyleE2EfEENS1_15EpilogueDefaultEEEEEvvEEEEvNT_6ParamsE --------------------------
	.section	.nv.info._ZN7cutlass13device_kernelINS_4gemm6kernel13GemmUniversalIN4cute5tupleIJiiiiEEENS1_10collective13CollectiveMmaINS1_43MainloopSm90TmaGmmaWarpSpecializedSparseFP8ILi10ENS5_IJNS4_1CILi2EEENSA_ILi1EEESC_EEENS1_32KernelTmaWarpSpecializedPingpongEEENS5_IJNSA_ILi64EEENSA_ILi128EEESH_EEENS_12float_e4m3_tENS5_IJNS4_6LayoutINS5_IJiNS5_IJSB_iEEEiEEENS5_IJlNS5_IJSC_SB_EEElEEEEENSK_INS5_IJNS5_IJSG_iEEENS5_IJSH_iEEEiEEENS5_IJNS5_IJSH_NSA_ILi8192EEEEEENS5_IJSC_lEEElEEEEEEEESJ_NS5_IJlSC_lEEENS4_8TiledMMAINS4_8MMA_AtomIJNS4_4SM904GMMA6SPARSE32GMMA_64x128x64_F32E4M3E4M3_SS_TNILNS13_7ScaleInE1ELS16_1ELNS13_9SparseSelE0EEEEEENSK_INS5_IJSC_SC_SC_EEENS5_IJNSA_ILi0EEES1B_S1B_EEEEENS5_IJNS4_10UnderscoreES1E_S1E_EEEEENS4_13SM90_TMA_LOADENS4_14ComposedLayoutINS4_7SwizzleILi2ELi4ELi3EEENS4_25smem_sparse_ptr_flag_bitsILi2ELi8EEENSK_INS5_IJNS5_IJSC_NSA_ILi8EEEEEENS5_IJSB_SG_EEEEEENS5_IJNS5_IJS1B_SH_EEESN_EEEEEEEvNS4_8identityENS4_23SM90_TMA_LOAD_MULTICASTENS1I_INS1J_ILi3ELi4ELi3EEENS4_18smem_ptr_flag_bitsILi8EEENSK_INS5_IJS1N_SH_EEENS5_IJSH_SC_EEEEEEEvS1V_EENS_8epilogue10collective6detail29Sm90TmaWarpSpecializedAdapterINS26_15DefaultEpilogueIfNS5_IJSC_llEEES2A_NS25_6thread17LinearCombinationIfLi1EffLNS2B_9ScaleType4KindE0ELNS_15FloatRoundStyleE2EfEENS1_15EpilogueDefaultEEEEEvvEEEEvNT_6ParamsE,"",@"SHT_CUDA_INFO"
	.sectionflags	@""
	.align	4


	//----- nvinfo : EIATTR_CUDA_API_VERSION
	.align		4
        /*0000*/ 	.byte	0x04, 0x37
        /*0002*/ 	.short	(.L_18 - .L_17)
.L_17:
        /*0004*/ 	.word	0x00000082


	//----- nvinfo : EIATTR_KPARAM_INFO
	.align		4
.L_18:
        /*0008*/ 	.byte	0x04, 0x17
        /*000a*/ 	.short	(.L_20 - .L_19)
.L_19:
        /*000c*/ 	.word	0x00000000
        /*0010*/ 	.short	0x0000
        /*0012*/ 	.short	0x0070
        /*0014*/ 	.byte	0x00, 0xf0, 0x01, 0x14


	//----- nvinfo : EIATTR_SPARSE_MMA_MASK
	.align		4
.L_20:
        /*0018*/ 	.byte	0x03, 0x50
        /*001a*/ 	.short	0x0001


	//----- nvinfo : EIATTR_MAXREG_COUNT
	.align		4
        /*001c*/ 	.byte	0x03, 0x1b
        /*001e*/ 	.short	0x00a8


	//----- nvinfo : EIATTR_NUM_BARRIERS
	.align		4
        /*0020*/ 	.byte	0x02, 0x4c
        /*0022*/ 	.byte	0x01
	.zero		1


	//----- nvinfo : EIATTR_MERCURY_ISA_VERSION
	.align		4
        /*0024*/ 	.byte	0x03, 0x5f
        /*0026*/ 	.short	0x0101


	//----- nvinfo : EIATTR_INT_WARP_WIDE_INSTR_OFFSETS
	.align		4
        /*0028*/ 	.byte	0x04, 0x31
        /*002a*/ 	.short	(.L_22 - .L_21)


	//   ....[0]....
.L_21:
        /*002c*/ 	.word	0x000005b0


	//   ....[1]....
        /*0030*/ 	.word	0x000006c0


	//   ....[2]....
        /*0034*/ 	.word	0x000006e0


	//   ....[3]....
        /*0038*/ 	.word	0x00000700


	//   ....[4]....
        /*003c*/ 	.word	0x00000860


	//   ....[5]....
        /*0040*/ 	.word	0x00000870


	//   ....[6]....
        /*0044*/ 	.word	0x00000880


	//   ....[7]....
        /*0048*/ 	.word	0x000008a0


	//----- nvinfo : EIATTR_COOP_GROUP_MASK_REGIDS
	.align		4
.L_22:
        /*004c*/ 	.byte	0x04, 0x29
        /*004e*/ 	.short	(.L_24 - .L_23)


	//   ....[0]....
.L_23:
        /*0050*/ 	.word	0xffffffff


	//   ....[1]....
        /*0054*/ 	.word	0xffffffff


	//   ....[2]....
        /*0058*/ 	.word	0xffffffff


	//   ....[3]....
        /*005c*/ 	.word	0xffffffff


	//   ....[4]....
        /*0060*/ 	.word	0xffffffff


	//   ....[5]....
        /*0064*/ 	.word	0xffffffff


	//   ....[6]....
        /*0068*/ 	.word	0xffffffff


	//----- nvinfo : EIATTR_COOP_GROUP_INSTR_OFFSETS
	.align		4
.L_24:
        /*006c*/ 	.byte	0x04, 0x28
        /*006e*/ 	.short	(.L_26 - .L_25)


	//   ....[0]....
.L_25:
        /*0070*/ 	.word	0x00000060


	//   ....[1]....
        /*0074*/ 	.word	0x00000070


	//   ....[2]....
        /*0078*/ 	.word	0x00000160


	//   ....[3]....
        /*007c*/ 	.word	0x000003f0


	//   ....[4]....
        /*0080*/ 	.word	0x00000430


	//   ....[5]....
        /*0084*/ 	.word	0x000004c0


	//   ....[6]....
        /*0088*/ 	.word	0x00000a30


	//----- nvinfo : EIATTR_REG_RECONFIG
	.align		4
.L_26:
        /*008c*/ 	.byte	0x01, 0x54
	.zero		2


	//----- nvinfo : EIATTR_MBARRIER_INSTR_OFFSETS
	.align		4
        /*0090*/ 	.byte	0x04, 0x39
        /*0092*/ 	.short	(.L_28 - .L_27)


	//   ....[0]....
.L_27:
        /*0094*/ 	.word	0x00000280
        /*0098*/ 	.word	0x000000ff
        /*009c*/ 	.word	0x00000000
        /*00a0*/ 	.short	0x0100
        /*00a2*/ 	.byte	0x08
	.zero		1


	//   ....[1]....
        /*00a4*/ 	.word	0x00000290
        /*00a8*/ 	.word	0x000000ff
        /*00ac*/ 	.word	0x00000050
        /*00b0*/ 	.short	0x0100
        /*00b2*/ 	.byte	0x08
	.zero		1


	//   ....[2]....
        /*00b4*/ 	.word	0x000002a0
        /*00b8*/ 	.word	0x000000ff
        /*00bc*/ 	.word	0x00000008
        /*00c0*/ 	.short	0x0100
        /*00c2*/ 	.byte	0x08
	.zero		1


	//   ....[3]....
        /*00c4*/ 	.word	0x000002b0
        /*00c8*/ 	.word	0x000000ff
        /*00cc*/ 	.word	0x00000058
        /*00d0*/ 	.short	0x0100
        /*00d2*/ 	.byte	0x08
	.zero		1


	//   ....[4]....
        /*00d4*/ 	.word	0x000002c0
        /*00d8*/ 	.word	0x000000ff
        /*00dc*/ 	.word	0x00000010
        /*00e0*/ 	.short	0x0100
        /*00e2*/ 	.byte	0x08
	.zero		1


	//   ....[5]....
        /*00e4*/ 	.word	0x000002d0
        /*00e8*/ 	.word	0x000000ff
        /*00ec*/ 	.word	0x00000060
        /*00f0*/ 	.short	0x0100
        /*00f2*/ 	.byte	0x08
	.zero		1


	//   ....[6]....
        /*00f4*/ 	.word	0x000002e0
        /*00f8*/ 	.word	0x000000ff
        /*00fc*/ 	.word	0x00000018
        /*0100*/ 	.short	0x0100
        /*0102*/ 	.byte	0x08
	.zero		1


	//   ....[7]....
        /*0104*/ 	.word	0x000002f0
        /*0108*/ 	.word	0x000000ff
        /*010c*/ 	.word	0x00000068
        /*0110*/ 	.short	0x0100
        /*0112*/ 	.byte	0x08
	.zero		1


	//   ....[8]....
        /*0114*/ 	.word	0x00000300
        /*0118*/ 	.word	0x000000ff
        /*011c*/ 	.word	0x00000020
        /*0120*/ 	.short	0x0100
        /*0122*/ 	.byte	0x08
	.zero		1


	//   ....[9]....
        /*0124*/ 	.word	0x00000310
        /*0128*/ 	.word	0x000000ff
        /*012c*/ 	.word	0x00000070
        /*0130*/ 	.short	0x0100
        /*0132*/ 	.byte	0x08
	.zero		1


	//   ....[10]....
        /*0134*/ 	.word	0x00000320
        /*0138*/ 	.word	0x000000ff
        /*013c*/ 	.word	0x00000028
        /*0140*/ 	.short	0x0100
        /*0142*/ 	.byte	0x08
	.zero		1


	//   ....[11]....
        /*0144*/ 	.word	0x00000330
        /*0148*/ 	.word	0x000000ff
        /*014c*/ 	.word	0x00000078
        /*0150*/ 	.short	0x0100
        /*0152*/ 	.byte	0x08
	.zero		1


	//   ....[12]....
        /*0154*/ 	.word	0x00000340
        /*0158*/ 	.word	0x000000ff
        /*015c*/ 	.word	0x00000030
        /*0160*/ 	.short	0x0100
        /*0162*/ 	.byte	0x08
	.zero		1


	//   ....[13]....
        /*0164*/ 	.word	0x00000350
        /*0168*/ 	.word	0x000000ff
        /*016c*/ 	.word	0x00000080
        /*0170*/ 	.short	0x0100
        /*0172*/ 	.byte	0x08
	.zero		1


	//   ....[14]....
        /*0174*/ 	.word	0x00000360
        /*0178*/ 	.word	0x000000ff
        /*017c*/ 	.word	0x00000038
        /*0180*/ 	.short	0x0100
        /*0182*/ 	.byte	0x08
	.zero		1


	//   ....[15]....
        /*0184*/ 	.word	0x00000370
        /*0188*/ 	.word	0x000000ff
        /*018c*/ 	.word	0x00000088
        /*0190*/ 	.short	0x0100
        /*0192*/ 	.byte	0x08
	.zero		1


	//   ....[16]....
        /*0194*/ 	.word	0x00000380
        /*0198*/ 	.word	0x000000ff
        /*019c*/ 	.word	0x00000040
        /*01a0*/ 	.short	0x0100
        /*01a2*/ 	.byte	0x08
	.zero		1


	//   ....[17]....
        /*01a4*/ 	.word	0x00000390
        /*01a8*/ 	.word	0x000000ff
        /*01ac*/ 	.word	0x00000090
        /*01b0*/ 	.short	0x0100
        /*01b2*/ 	.byte	0x08
	.zero		1


	//   ....[18]....
        /*01b4*/ 	.word	0x000003a0
        /*01b8*/ 	.word	0x000000ff
        /*01bc*/ 	.word	0x00000048
        /*01c0*/ 	.short	0x0100
        /*01c2*/ 	.byte	0x08
	.zero		1


	//   ....[19]....
        /*01c4*/ 	.word	0x000003b0
        /*01c8*/ 	.word	0x000000ff
        /*01cc*/ 	.word	0x00000098
        /*01d0*/ 	.short	0x0100
        /*01d2*/ 	.byte	0x08
	.zero		1


	//   ....[20]....
        /*01d4*/ 	.word	0x000008f0
        /*01d8*/ 	.word	0x000000ff
        /*01dc*/ 	.word	0x000000d0
        /*01e0*/ 	.short	0x0100
        /*01e2*/ 	.byte	0x08
	.zero		1


	//   ....[21]....
        /*01e4*/ 	.word	0x00000990
        /*01e8*/ 	.word	0x000000ff
        /*01ec*/ 	.word	0x000000d8
        /*01f0*/ 	.short	0x0100
        /*01f2*/ 	.byte	0x08
	.zero		1


	//   ....[22]....
        /*01f4*/ 	.word	0x000009b0
        /*01f8*/ 	.word	0x000000ff
        /*01fc*/ 	.word	0x000000b0
        /*0200*/ 	.short	0x0100
        /*0202*/ 	.byte	0x09
	.zero		1


	//   ....[23]....
        /*0204*/ 	.word	0x000009c0
        /*0208*/ 	.word	0x000000ff
        /*020c*/ 	.word	0x000000b8
        /*0210*/ 	.short	0x0100
        /*0212*/ 	.byte	0x09
	.zero		1


	//   ....[24]....
        /*0214*/ 	.word	0x000009d0
        /*0218*/ 	.word	0x000000ff
        /*021c*/ 	.word	0x000000c0
        /*0220*/ 	.short	0x0100
        /*0222*/ 	.byte	0x09
	.zero		1


	//   ....[25]....
        /*0224*/ 	.word	0x000009e0
        /*0228*/ 	.word	0x000000ff
        /*022c*/ 	.word	0x000000c8
        /*0230*/ 	.short	0x0100
        /*0232*/ 	.byte	0x09
	.zero		1


	//   ....[26]....
        /*0234*/ 	.word	0x00001800
        /*0238*/ 	.word	0x000000ff
        /*023c*/ 	.word	0xfffffff8
        /*0240*/ 	.short	0x010a
        /*0242*/ 	.byte	0x0d
	.zero		1


	//   ....[27]....
        /*0244*/ 	.word	0x00001f10
        /*0248*/ 	.word	0x000000ff
        /*024c*/ 	.word	0x00000000
        /*0250*/ 	.short	0x010a
        /*0252*/ 	.byte	0x08
	.zero		1


	//   ....[28]....
        /*0254*/ 	.word	0x00001f50
        /*0258*/ 	.word	0x000000ff
        /*025c*/ 	.word	0x00000000
        /*0260*/ 	.short	0x010a
        /*0262*/ 	.byte	0x08
	.zero		1


	//   ....[29]....
        /*0264*/ 	.word	0x00002600
        /*0268*/ 	.word	0x000000d4
        /*026c*/ 	.word	0x00000000
        /*0270*/ 	.short	0x0101
        /*0272*/ 	.byte	0x3f
	.zero		1


	//   ....[30]....
        /*0274*/ 	.word	0x00002b80
        /*0278*/ 	.word	0x0000005f
        /*027c*/ 	.word	0x00000000
        /*0280*/ 	.short	0x0101
        /*0282*/ 	.byte	0x14
	.zero		1


	//   ....[31]....
        /*0284*/ 	.word	0x00002be0
        /*0288*/ 	.word	0x000000ff
        /*028c*/ 	.word	0x00000008
        /*0290*/ 	.short	0x010a
        /*0292*/ 	.byte	0x0d
	.zero		1


	//   ....[32]....
        /*0294*/ 	.word	0x00007820
        /*0298*/ 	.word	0x00000004
        /*029c*/ 	.word	0x00000000
        /*02a0*/ 	.short	0x0101
        /*02a2*/ 	.byte	0x14
	.zero		1


	//   ....[33]....
        /*02a4*/ 	.word	0x00008160
        /*02a8*/ 	.word	0x00000014
        /*02ac*/ 	.word	0x00000050
        /*02b0*/ 	.short	0x010a
        /*02b2*/ 	.byte	0x3f
	.zero		1


	//   ....[34]....
        /*02b4*/ 	.word	0x000085c0
        /*02b8*/ 	.word	0x0000000a
        /*02bc*/ 	.word	0x000000d8
        /*02c0*/ 	.short	0x0101
        /*02c2*/ 	.byte	0x3f
	.zero		1


	//   ....[35]....
        /*02c4*/ 	.word	0x00008d30
        /*02c8*/ 	.word	0x00000005
        /*02cc*/ 	.word	0x00000000
        /*02d0*/ 	.short	0x010a
        /*02d2*/ 	.byte	0x3f
	.zero		1


	//   ....[36]....
        /*02d4*/ 	.word	0x00008db0
        /*02d8*/ 	.word	0x00000007
        /*02dc*/ 	.word	0x00000000
        /*02e0*/ 	.short	0x010a
        /*02e2*/ 	.byte	0x3f
	.zero		1


	//   ....[37]....
        /*02e4*/ 	.word	0x00008e40
        /*02e8*/ 	.word	0x00000006
        /*02ec*/ 	.word	0x00000000
        /*02f0*/ 	.short	0x010a
        /*02f2*/ 	.byte	0x3f
	.zero		1


	//   ....[38]....
        /*02f4*/ 	.word	0x00008ed0
        /*02f8*/ 	.word	0x00000009
        /*02fc*/ 	.word	0x00000000
        /*0300*/ 	.short	0x010a
        /*0302*/ 	.byte	0x3f
	.zero		1


	//   ....[39]....
        /*0304*/ 	.word	0x00008f60
        /*0308*/ 	.word	0x00000006
        /*030c*/ 	.word	0x00000000
        /*0310*/ 	.short	0x010a
        /*0312*/ 	.byte	0x3f
	.zero		1


	//   ....[40]....
        /*0314*/ 	.word	0x00008ff0
        /*0318*/ 	.word	0x00000009
        /*031c*/ 	.word	0x00000000
        /*0320*/ 	.short	0x010a
        /*0322*/ 	.byte	0x3f
	.zero		1


	//   ....[41]....
        /*0324*/ 	.word	0x00009080
        /*0328*/ 	.word	0x00000006
        /*032c*/ 	.word	0x00000000
        /*0330*/ 	.short	0x010a
        /*0332*/ 	.byte	0x3f
	.zero		1


	//   ....[42]....
        /*0334*/ 	.word	0x00009110
        /*0338*/ 	.word	0x00000009
        /*033c*/ 	.word	0x00000000
        /*0340*/ 	.short	0x010a
        /*0342*/ 	.byte	0x3f
	.zero		1


	//   ....[43]....
        /*0344*/ 	.word	0x000091a0
        /*0348*/ 	.word	0x00000006
        /*034c*/ 	.word	0x00000000
        /*0350*/ 	.short	0x010a
        /*0352*/ 	.byte	0x3f
	.zero		1


	//   ....[44]....
        /*0354*/ 	.word	0x00009230
        /*0358*/ 	.word	0x00000003
        /*035c*/ 	.word	0x00000000
        /*0360*/ 	.short	0x010a
        /*0362*/ 	.byte	0x3f
	.zero		1


	//   ....[45]....
        /*0364*/ 	.word	0x000092a0
        /*0368*/ 	.word	0x00000018
        /*036c*/ 	.word	0xfffffff8
        /*0370*/ 	.short	0x010a
        /*0372*/ 	.byte	0x3f
	.zero		1


	//   ....[46]....
        /*0374*/ 	.word	0x00009300
        /*0378*/ 	.word	0x000000d4
        /*037c*/ 	.word	0x00000000
        /*0380*/ 	.short	0x010a
        /*0382*/ 	.byte	0x3f
	.zero		1


	//   ....[47]....
        /*0384*/ 	.word	0x00009360
        /*0388*/ 	.word	0x00000018
        /*038c*/ 	.word	0x00000008
        /*0390*/ 	.short	0x010a
        /*0392*/ 	.byte	0x3f
	.zero		1


	//   ....[48]....
        /*0394*/ 	.word	0x00009430
        /*0398*/ 	.word	0x00000014
        /*039c*/ 	.word	0x00000050
        /*03a0*/ 	.short	0x010a
        /*03a2*/ 	.byte	0x3f
	.zero		1


	//   ....[49]....
        /*03a4*/ 	.word	0x00009510
        /*03a8*/ 	.word	0x00000005
        /*03ac*/ 	.word	0x00000000
        /*03b0*/ 	.short	0x010a
        /*03b2*/ 	.byte	0x3f
	.zero		1


	//   ....[50]....
        /*03b4*/ 	.word	0x00009560
        /*03b8*/ 	.word	0x00000007
        /*03bc*/ 	.word	0x00000000
        /*03c0*/ 	.short	0x010a
        /*03c2*/ 	.byte	0x3f
	.zero		1


	//   ....[51]....
        /*03c4*/ 	.word	0x000095b0
        /*03c8*/ 	.word	0x00000006
        /*03cc*/ 	.word	0x00000000
        /*03d0*/ 	.short	0x010a
        /*03d2*/ 	.byte	0x3f
	.zero		1


	//   ....[52]....
        /*03d4*/ 	.word	0x00009600
        /*03d8*/ 	.word	0x00000009
        /*03dc*/ 	.word	0x00000000
        /*03e0*/ 	.short	0x010a
        /*03e2*/ 	.byte	0x3f
	.zero		1


	//   ....[53]....
        /*03e4*/ 	.word	0x00009650
        /*03e8*/ 	.word	0x00000006
        /*03ec*/ 	.word	0x00000000
        /*03f0*/ 	.short	0x010a
        /*03f2*/ 	.byte	0x3f
	.zero		1


	//   ....[54]....
        /*03f4*/ 	.word	0x000096a0
        /*03f8*/ 	.word	0x00000009
        /*03fc*/ 	.word	0x00000000
        /*0400*/ 	.short	0x010a
        /*0402*/ 	.byte	0x3f
	.zero		1


	//   ....[55]....
        /*0404*/ 	.word	0x000096f0
        /*0408*/ 	.word	0x00000006
        /*040c*/ 	.word	0x00000000
        /*0410*/ 	.short	0x010a
        /*0412*/ 	.byte	0x3f
	.zero		1


	//   ....[56]....
        /*0414*/ 	.word	0x00009740
        /*0418*/ 	.word	0x00000009
        /*041c*/ 	.word	0x00000000
        /*0420*/ 	.short	0x010a
        /*0422*/ 	.byte	0x3f
	.zero		1


	//   ....[57]....
        /*0424*/ 	.word	0x00009790
        /*0428*/ 	.word	0x00000006
        /*042c*/ 	.word	0x00000000
        /*0430*/ 	.short	0x010a
        /*0432*/ 	.byte	0x3f
	.zero		1


	//----- nvinfo : EIATTR_NUM_MBARRIERS
	.align		4
.L_28:
        /*0434*/ 	.byte	0x03, 0x38
        /*0436*/ 	.short	0x001a


	//----- nvinfo : EIATTR_EXIT_INSTR_OFFSETS
	.align		4
        /*0438*/ 	.byte	0x04, 0x1c
        /*043a*/ 	.short	(.L_30 - .L_29)


	//   ....[0]....
.L_29:
        /*043c*/ 	.word	0x00001480


	//   ....[1]....
        /*0440*/ 	.word	0x000014e0


	//   ....[2]....
        /*0444*/ 	.word	0x00007e30


	//   ....[3]....
        /*0448*/ 	.word	0x00007e60


	//   ....[4]....
        /*044c*/ 	.word	0x00009280


	//----- nvinfo : EIATTR_MAX_THREADS
	.align		4
.L_30:
        /*0450*/ 	.byte	0x04, 0x05
        /*0452*/ 	.short	(.L_32 - .L_31)
.L_31:
        /*0454*/ 	.word	0x00000180
        /*0458*/ 	.word	0x00000001
        /*045c*/ 	.word	0x00000001


	//----- nvinfo : EIATTR_CRS_STACK_SIZE
	.align		4
.L_32:
        /*0460*/ 	.byte	0x04, 0x1e
        /*0462*/ 	.short	(.L_34 - .L_33)
.L_33:
        /*0464*/ 	.word	0x00000000


	//----- nvinfo : EIATTR_CBANK_PARAM_SIZE
	.align		4
.L_34:
        /*0468*/ 	.byte	0x03, 0x19
        /*046a*/ 	.short	0x0570


	//----- nvinfo : EIATTR_PARAM_CBANK
	.align		4
        /*046c*/ 	.byte	0x04, 0x0a
        /*046e*/ 	.short	(.L_36 - .L_35)
	.align		4
.L_35:
        /*0470*/ 	.word	index@(.nv.constant0._ZN7cutlass13device_kernelINS_4gemm6kernel13GemmUniversalIN4cute5tupleIJiiiiEEENS1_10collective13CollectiveMmaINS1_43MainloopSm90TmaGmmaWarpSpecializedSparseFP8ILi10ENS5_IJNS4_1CILi2EEENSA_ILi1EEESC_EEENS1_32KernelTmaWarpSpecializedPingpongEEENS5_IJNSA_ILi64EEENSA_ILi128EEESH_EEENS_12float_e4m3_tENS5_IJNS4_6LayoutINS5_IJiNS5_IJSB_iEEEiEEENS5_IJlNS5_IJSC_SB_EEElEEEEENSK_INS5_IJNS5_IJSG_iEEENS5_IJSH_iEEEiEEENS5_IJNS5_IJSH_NSA_ILi8192EEEEEENS5_IJSC_lEEElEEEEEEEESJ_NS5_IJlSC_lEEENS4_8TiledMMAINS4_8MMA_AtomIJNS4_4SM904GMMA6SPARSE32GMMA_64x128x64_F32E4M3E4M3_SS_TNILNS13_7ScaleInE1ELS16_1ELNS13_9SparseSelE0EEEEEENSK_INS5_IJSC_SC_SC_EEENS5_IJNSA_ILi0EEES1B_S1B_EEEEENS5_IJNS4_10UnderscoreES1E_S1E_EEEEENS4_13SM90_TMA_LOADENS4_14ComposedLayoutINS4_7SwizzleILi2ELi4ELi3EEENS4_25smem_sparse_ptr_flag_bitsILi2ELi8EEENSK_INS5_IJNS5_IJSC_NSA_ILi8EEEEEENS5_IJSB_SG_EEEEEENS5_IJNS5_IJS1B_SH_EEESN_EEEEEEEvNS4_8identityENS4_23SM90_TMA_LOAD_MULTICASTENS1I_INS1J_ILi3ELi4ELi3EEENS4_18smem_ptr_flag_bitsILi8EEENSK_INS5_IJS1N_SH_EEENS5_IJSH_SC_EEEEEEEvS1V_EENS_8epilogue10collective6detail29Sm90TmaWarpSpecializedAdapterINS26_15DefaultEpilogueIfNS5_IJSC_llEEES2A_NS25_6thread17LinearCombinationIfLi1EffLNS2B_9ScaleType4KindE0ELNS_15FloatRoundStyleE2EfEENS1_15EpilogueDefaultEEEEEvvEEEEvNT_6ParamsE)
        /*0474*/ 	.short	0x0210
        /*0476*/ 	.short	0x0570


	//----- nvinfo : EIATTR_SW_WAR
	.align		4
.L_36:
        /*0478*/ 	.byte	0x04, 0x36
        /*047a*/ 	.short	(.L_38 - .L_37)
.L_37:
        /*047c*/ 	.word	0x00000008
.L_38:


//--------------------- .nv.callgraph             --------------------------
	.section	.nv.callgraph,"",@"SHT_CUDA_CALLGRAPH"
	.align	4
	.sectionentsize	8
	.align		4
        /*0000*/ 	.word	0x00000000
	.align		4
        /*0004*/ 	.word	0xffffffff
	.align		4
        /*0008*/ 	.word	0x00000000
	.align		4
        /*000c*/ 	.word	0xfffffffe
	.align		4
        /*0010*/ 	.word	0x00000000
	.align		4
        /*0014*/ 	.word	0xfffffffd
	.align		4
        /*0018*/ 	.word	0x00000000
	.align		4
        /*001c*/ 	.word	0xfffffffc


//--------------------- .nv.constant4             --------------------------
	.section	.nv.constant4,"a",@progbits
	.align	8
	.align		8
.nv.constant4:
        /*0000*/ 	.dword	_ZN39_INTERNAL_4cc0c008_4_k_cu_3432cfe5_36394cuda3std3__45__cpo5beginE
	.align		8
        /*0008*/ 	.dword	_ZN39_INTERNAL_4cc0c008_4_k_cu_3432cfe5_36394cuda3std3__45__cpo3endE
	.align		8
        /*0010*/ 	.dword	_ZN39_INTERNAL_4cc0c008_4_k_cu_3432cfe5_36394cuda3std3__45__cpo6cbeginE
	.align		8
        /*0018*/ 	.dword	_ZN39_INTERNAL_4cc0c008_4_k_cu_3432cfe5_36394cuda3std3__45__cpo4cendE
	.align		8
        /*0020*/ 	.dword	_ZN39_INTERNAL_4cc0c008_4_k_cu_3432cfe5_36394cuda3std3__441_GLOBAL__N__4cc0c008_4_k_cu_3432cfe5_36396ignoreE
	.align		8
        /*0028*/ 	.dword	_ZN39_INTERNAL_4cc0c008_4_k_cu_3432cfe5_36394cuda3std3__419piecewise_constructE
	.align		8
        /*0030*/ 	.dword	_ZN39_INTERNAL_4cc0c008_4_k_cu_3432cfe5_36394cuda3std3__48in_placeE
	.align		8
        /*0038*/ 	.dword	_ZN39_INTERNAL_4cc0c008_4_k_cu_3432cfe5_36394cuda3std6ranges3__45__cpo4swapE
	.align		8
        /*0040*/ 	.dword	_ZN39_INTERNAL_4cc0c008_4_k_cu_3432cfe5_36394cuda3std6ranges3__45__cpo9iter_moveE
	.align		8
        /*0048*/ 	.dword	_ZN39_INTERNAL_4cc0c008_4_k_cu_3432cfe5_36394cute7productE
	.align		8
        /*0050*/ 	.dword	_ZN39_INTERNAL_4cc0c008_4_k_cu_3432cfe5_36394cute1_E


//--------------------- .text._ZN7cutlass13device_kernelINS_4gemm6kernel13GemmUniversalIN4cute5tupleIJiiiiEEENS1_10collective13CollectiveMmaINS1_43MainloopSm90TmaGmmaWarpSpecializedSparseFP8ILi10ENS5_IJNS4_1CILi2EEENSA_ILi1EEESC_EEENS1_32KernelTmaWarpSpecializedPingpongEEENS5_IJNSA_ILi64EEENSA_ILi128EEESH_EEENS_12float_e4m3_tENS5_IJNS4_6LayoutINS5_IJiNS5_IJSB_iEEEiEEENS5_IJlNS5_IJSC_SB_EEElEEEEENSK_INS5_IJNS5_IJSG_iEEENS5_IJSH_iEEEiEEENS5_IJNS5_IJSH_NSA_ILi8192EEEEEENS5_IJSC_lEEElEEEEEEEESJ_NS5_IJlSC_lEEENS4_8TiledMMAINS4_8MMA_AtomIJNS4_4SM904GMMA6SPARSE32GMMA_64x128x64_F32E4M3E4M3_SS_TNILNS13_7ScaleInE1ELS16_1ELNS13_9SparseSelE0EEEEEENSK_INS5_IJSC_SC_SC_EEENS5_IJNSA_ILi0EEES1B_S1B_EEEEENS5_IJNS4_10UnderscoreES1E_S1E_EEEEENS4_13SM90_TMA_LOADENS4_14ComposedLayoutINS4_7SwizzleILi2ELi4ELi3EEENS4_25smem_sparse_ptr_flag_bitsILi2ELi8EEENSK_INS5_IJNS5_IJSC_NSA_ILi8EEEEEENS5_IJSB_SG_EEEEEENS5_IJNS5_IJS1B_SH_EEESN_EEEEEEEvNS4_8identityENS4_23SM90_TMA_LOAD_MULTICASTENS1I_INS1J_ILi3ELi4ELi3EEENS4_18smem_ptr_flag_bitsILi8EEENSK_INS5_IJS1N_SH_EEENS5_IJSH_SC_EEEEEEEvS1V_EENS_8epilogue10collective6detail29Sm90TmaWarpSpecializedAdapterINS26_15DefaultEpilogueIfNS5_IJSC_llEEES2A_NS25_6thread17LinearCombinationIfLi1EffLNS2B_9ScaleType4KindE0ELNS_15FloatRoundStyleE2EfEENS1_15EpilogueDefaultEEEEEvvEEEEvNT_6ParamsE --------------------------
	.section	.text._ZN7cutlass13device_kernelINS_4gemm6kernel13GemmUniversalIN4cute5tupleIJiiiiEEENS1_10collective13CollectiveMmaINS1_43MainloopSm90TmaGmmaWarpSpecializedSparseFP8ILi10ENS5_IJNS4_1CILi2EEENSA_ILi1EEESC_EEENS1_32KernelTmaWarpSpecializedPingpongEEENS5_IJNSA_ILi64EEENSA_ILi128EEESH_EEENS_12float_e4m3_tENS5_IJNS4_6LayoutINS5_IJiNS5_IJSB_iEEEiEEENS5_IJlNS5_IJSC_SB_EEElEEEEENSK_INS5_IJNS5_IJSG_iEEENS5_IJSH_iEEEiEEENS5_IJNS5_IJSH_NSA_ILi8192EEEEEENS5_IJSC_lEEElEEEEEEEESJ_NS5_IJlSC_lEEENS4_8TiledMMAINS4_8MMA_AtomIJNS4_4SM904GMMA6SPARSE32GMMA_64x128x64_F32E4M3E4M3_SS_TNILNS13_7ScaleInE1ELS16_1ELNS13_9SparseSelE0EEEEEENSK_INS5_IJSC_SC_SC_EEENS5_IJNSA_ILi0EEES1B_S1B_EEEEENS5_IJNS4_10UnderscoreES1E_S1E_EEEEENS4_13SM90_TMA_LOADENS4_14ComposedLayoutINS4_7SwizzleILi2ELi4ELi3EEENS4_25smem_sparse_ptr_flag_bitsILi2ELi8EEENSK_INS5_IJNS5_IJSC_NSA_ILi8EEEEEENS5_IJSB_SG_EEEEEENS5_IJNS5_IJS1B_SH_EEESN_EEEEEEEvNS4_8identityENS4_23SM90_TMA_LOAD_MULTICASTENS1I_INS1J_ILi3ELi4ELi3EEENS4_18smem_ptr_flag_bitsILi8EEENSK_INS5_IJS1N_SH_EEENS5_IJSH_SC_EEEEEEEvS1V_EENS_8epilogue10collective6detail29Sm90TmaWarpSpecializedAdapterINS26_15DefaultEpilogueIfNS5_IJSC_llEEES2A_NS25_6thread17LinearCombinationIfLi1EffLNS2B_9ScaleType4KindE0ELNS_15FloatRoundStyleE2EfEENS1_15EpilogueDefaultEEEEEvvEEEEvNT_6ParamsE,"ax",@progbits
	.align	128
.text._ZN7cutlass13device_kernelINS_4gemm6kernel13GemmUniversalIN4cute5tupleIJiiiiEEENS1_10collective13CollectiveMmaINS1_43MainloopSm90TmaGmmaWarpSpecializedSparseFP8ILi10ENS5_IJNS4_1CILi2EEENSA_ILi1EEESC_EEENS1_32KernelTmaWarpSpecializedPingpongEEENS5_IJNSA_ILi64EEENSA_ILi128EEESH_EEENS_12float_e4m3_tENS5_IJNS4_6LayoutINS5_IJiNS5_IJSB_iEEEiEEENS5_IJlNS5_IJSC_SB_EEElEEEEENSK_INS5_IJNS5_IJSG_iEEENS5_IJSH_iEEEiEEENS5_IJNS5_IJSH_NSA_ILi8192EEEEEENS5_IJSC_lEEElEEEEEEEESJ_NS5_IJlSC_lEEENS4_8TiledMMAINS4_8MMA_AtomIJNS4_4SM904GMMA6SPARSE32GMMA_64x128x64_F32E4M3E4M3_SS_TNILNS13_7ScaleInE1ELS16_1ELNS13_9SparseSelE0EEEEEENSK_INS5_IJSC_SC_SC_EEENS5_IJNSA_ILi0EEES1B_S1B_EEEEENS5_IJNS4_10UnderscoreES1E_S1E_EEEEENS4_13SM90_TMA_LOADENS4_14ComposedLayoutINS4_7SwizzleILi2ELi4ELi3EEENS4_25smem_sparse_ptr_flag_bitsILi2ELi8EEENSK_INS5_IJNS5_IJSC_NSA_ILi8EEEEEENS5_IJSB_SG_EEEEEENS5_IJNS5_IJS1B_SH_EEESN_EEEEEEEvNS4_8identityENS4_23SM90_TMA_LOAD_MULTICASTENS1I_INS1J_ILi3ELi4ELi3EEENS4_18smem_ptr_flag_bitsILi8EEENSK_INS5_IJS1N_SH_EEENS5_IJSH_SC_EEEEEEEvS1V_EENS_8epilogue10collective6detail29Sm90TmaWarpSpecializedAdapterINS26_15DefaultEpilogueIfNS5_IJSC_llEEES2A_NS25_6thread17LinearCombinationIfLi1EffLNS2B_9ScaleType4KindE0ELNS_15FloatRoundStyleE2EfEENS1_15EpilogueDefaultEEEEEvvEEEEvNT_6ParamsE:
        .type           _ZN7cutlass13device_kernelINS_4gemm6kernel13GemmUniversalIN4cute5tupleIJiiiiEEENS1_10collective13CollectiveMmaINS1_43MainloopSm90TmaGmmaWarpSpecializedSparseFP8ILi10ENS5_IJNS4_1CILi2EEENSA_ILi1EEESC_EEENS1_32KernelTmaWarpSpecializedPingpongEEENS5_IJNSA_ILi64EEENSA_ILi128EEESH_EEENS_12float_e4m3_tENS5_IJNS4_6LayoutINS5_IJiNS5_IJSB_iEEEiEEENS5_IJlNS5_IJSC_SB_EEElEEEEENSK_INS5_IJNS5_IJSG_iEEENS5_IJSH_iEEEiEEENS5_IJNS5_IJSH_NSA_ILi8192EEEEEENS5_IJSC_lEEElEEEEEEEESJ_NS5_IJlSC_lEEENS4_8TiledMMAINS4_8MMA_AtomIJNS4_4SM904GMMA6SPARSE32GMMA_64x128x64_F32E4M3E4M3_SS_TNILNS13_7ScaleInE1ELS16_1ELNS13_9SparseSelE0EEEEEENSK_INS5_IJSC_SC_SC_EEENS5_IJNSA_ILi0EEES1B_S1B_EEEEENS5_IJNS4_10UnderscoreES1E_S1E_EEEEENS4_13SM90_TMA_LOADENS4_14ComposedLayoutINS4_7SwizzleILi2ELi4ELi3EEENS4_25smem_sparse_ptr_flag_bitsILi2ELi8EEENSK_INS5_IJNS5_IJSC_NSA_ILi8EEEEEENS5_IJSB_SG_EEEEEENS5_IJNS5_IJS1B_SH_EEESN_EEEEEEEvNS4_8identityENS4_23SM90_TMA_LOAD_MULTICASTENS1I_INS1J_ILi3ELi4ELi3EEENS4_18smem_ptr_flag_bitsILi8EEENSK_INS5_IJS1N_SH_EEENS5_IJSH_SC_EEEEEEEvS1V_EENS_8epilogue10collective6detail29Sm90TmaWarpSpecializedAdapterINS26_15DefaultEpilogueIfNS5_IJSC_llEEES2A_NS25_6thread17LinearCombinationIfLi1EffLNS2B_9ScaleType4KindE0ELNS_15FloatRoundStyleE2EfEENS1_15EpilogueDefaultEEEEEvvEEEEvNT_6ParamsE,@function
        .size           _ZN7cutlass13device_kernelINS_4gemm6kernel13GemmUniversalIN4cute5tupleIJiiiiEEENS1_10collective13CollectiveMmaINS1_43MainloopSm90TmaGmmaWarpSpecializedSparseFP8ILi10ENS5_IJNS4_1CILi2EEENSA_ILi1EEESC_EEENS1_32KernelTmaWarpSpecializedPingpongEEENS5_IJNSA_ILi64EEENSA_ILi128EEESH_EEENS_12float_e4m3_tENS5_IJNS4_6LayoutINS5_IJiNS5_IJSB_iEEEiEEENS5_IJlNS5_IJSC_SB_EEElEEEEENSK_INS5_IJNS5_IJSG_iEEENS5_IJSH_iEEEiEEENS5_IJNS5_IJSH_NSA_ILi8192EEEEEENS5_IJSC_lEEElEEEEEEEESJ_NS5_IJlSC_lEEENS4_8TiledMMAINS4_8MMA_AtomIJNS4_4SM904GMMA6SPARSE32GMMA_64x128x64_F32E4M3E4M3_SS_TNILNS13_7ScaleInE1ELS16_1ELNS13_9SparseSelE0EEEEEENSK_INS5_IJSC_SC_SC_EEENS5_IJNSA_ILi0EEES1B_S1B_EEEEENS5_IJNS4_10UnderscoreES1E_S1E_EEEEENS4_13SM90_TMA_LOADENS4_14ComposedLayoutINS4_7SwizzleILi2ELi4ELi3EEENS4_25smem_sparse_ptr_flag_bitsILi2ELi8EEENSK_INS5_IJNS5_IJSC_NSA_ILi8EEEEEENS5_IJSB_SG_EEEEEENS5_IJNS5_IJS1B_SH_EEESN_EEEEEEEvNS4_8identityENS4_23SM90_TMA_LOAD_MULTICASTENS1I_INS1J_ILi3ELi4ELi3EEENS4_18smem_ptr_flag_bitsILi8EEENSK_INS5_IJS1N_SH_EEENS5_IJSH_SC_EEEEEEEvS1V_EENS_8epilogue10collective6detail29Sm90TmaWarpSpecializedAdapterINS26_15DefaultEpilogueIfNS5_IJSC_llEEES2A_NS25_6thread17LinearCombinationIfLi1EffLNS2B_9ScaleType4KindE0ELNS_15FloatRoundStyleE2EfEENS1_15EpilogueDefaultEEEEEvvEEEEvNT_6ParamsE,(.L_x_207 - _ZN7cutlass13device_kernelINS_4gemm6kernel13GemmUniversalIN4cute5tupleIJiiiiEEENS1_10collective13CollectiveMmaINS1_43MainloopSm90TmaGmmaWarpSpecializedSparseFP8ILi10ENS5_IJNS4_1CILi2EEENSA_ILi1EEESC_EEENS1_32KernelTmaWarpSpecializedPingpongEEENS5_IJNSA_ILi64EEENSA_ILi128EEESH_EEENS_12float_e4m3_tENS5_IJNS4_6LayoutINS5_IJiNS5_IJSB_iEEEiEEENS5_IJlNS5_IJSC_SB_EEElEEEEENSK_INS5_IJNS5_IJSG_iEEENS5_IJSH_iEEEiEEENS5_IJNS5_IJSH_NSA_ILi8192EEEEEENS5_IJSC_lEEElEEEEEEEESJ_NS5_IJlSC_lEEENS4_8TiledMMAINS4_8MMA_AtomIJNS4_4SM904GMMA6SPARSE32GMMA_64x128x64_F32E4M3E4M3_SS_TNILNS13_7ScaleInE1ELS16_1ELNS13_9SparseSelE0EEEEEENSK_INS5_IJSC_SC_SC_EEENS5_IJNSA_ILi0EEES1B_S1B_EEEEENS5_IJNS4_10UnderscoreES1E_S1E_EEEEENS4_13SM90_TMA_LOADENS4_14ComposedLayoutINS4_7SwizzleILi2ELi4ELi3EEENS4_25smem_sparse_ptr_flag_bitsILi2ELi8EEENSK_INS5_IJNS5_IJSC_NSA_ILi8EEEEEENS5_IJSB_SG_EEEEEENS5_IJNS5_IJS1B_SH_EEESN_EEEEEEEvNS4_8identityENS4_23SM90_TMA_LOAD_MULTICASTENS1I_INS1J_ILi3ELi4ELi3EEENS4_18smem_ptr_flag_bitsILi8EEENSK_INS5_IJS1N_SH_EEENS5_IJSH_SC_EEEEEEEvS1V_EENS_8epilogue10collective6detail29Sm90TmaWarpSpecializedAdapterINS26_15DefaultEpilogueIfNS5_IJSC_llEEES2A_NS25_6thread17LinearCombinationIfLi1EffLNS2B_9ScaleType4KindE0ELNS_15FloatRoundStyleE2EfEENS1_15EpilogueDefaultEEEEEvvEEEEvNT_6ParamsE)
        .other          _ZN7cutlass13device_kernelINS_4gemm6kernel13GemmUniversalIN4cute5tupleIJiiiiEEENS1_10collective13CollectiveMmaINS1_43MainloopSm90TmaGmmaWarpSpecializedSparseFP8ILi10ENS5_IJNS4_1CILi2EEENSA_ILi1EEESC_EEENS1_32KernelTmaWarpSpecializedPingpongEEENS5_IJNSA_ILi64EEENSA_ILi128EEESH_EEENS_12float_e4m3_tENS5_IJNS4_6LayoutINS5_IJiNS5_IJSB_iEEEiEEENS5_IJlNS5_IJSC_SB_EEElEEEEENSK_INS5_IJNS5_IJSG_iEEENS5_IJSH_iEEEiEEENS5_IJNS5_IJSH_NSA_ILi8192EEEEEENS5_IJSC_lEEElEEEEEEEESJ_NS5_IJlSC_lEEENS4_8TiledMMAINS4_8MMA_AtomIJNS4_4SM904GMMA6SPARSE32GMMA_64x128x64_F32E4M3E4M3_SS_TNILNS13_7ScaleInE1ELS16_1ELNS13_9SparseSelE0EEEEEENSK_INS5_IJSC_SC_SC_EEENS5_IJNSA_ILi0EEES1B_S1B_EEEEENS5_IJNS4_10UnderscoreES1E_S1E_EEEEENS4_13SM90_TMA_LOADENS4_14ComposedLayoutINS4_7SwizzleILi2ELi4ELi3EEENS4_25smem_sparse_ptr_flag_bitsILi2ELi8EEENSK_INS5_IJNS5_IJSC_NSA_ILi8EEEEEENS5_IJSB_SG_EEEEEENS5_IJNS5_IJS1B_SH_EEESN_EEEEEEEvNS4_8identityENS4_23SM90_TMA_LOAD_MULTICASTENS1I_INS1J_ILi3ELi4ELi3EEENS4_18smem_ptr_flag_bitsILi8EEENSK_INS5_IJS1N_SH_EEENS5_IJSH_SC_EEEEEEEvS1V_EENS_8epilogue10collective6detail29Sm90TmaWarpSpecializedAdapterINS26_15DefaultEpilogueIfNS5_IJSC_llEEES2A_NS25_6thread17LinearCombinationIfLi1EffLNS2B_9ScaleType4KindE0ELNS_15FloatRoundStyleE2EfEENS1_15EpilogueDefaultEEEEEvvEEEEvNT_6ParamsE,@"STO_CUDA_ENTRY STV_DEFAULT"
_ZN7cutlass13device_kernelINS_4gemm6kernel13GemmUniversalIN4cute5tupleIJiiiiEEENS1_10collective13CollectiveMmaINS1_43MainloopSm90TmaGmmaWarpSpecializedSparseFP8ILi10ENS5_IJNS4_1CILi2EEENSA_ILi1EEESC_EEENS1_32KernelTmaWarpSpecializedPingpongEEENS5_IJNSA_ILi64EEENSA_ILi128EEESH_EEENS_12float_e4m3_tENS5_IJNS4_6LayoutINS5_IJiNS5_IJSB_iEEEiEEENS5_IJlNS5_IJSC_SB_EEElEEEEENSK_INS5_IJNS5_IJSG_iEEENS5_IJSH_iEEEiEEENS5_IJNS5_IJSH_NSA_ILi8192EEEEEENS5_IJSC_lEEElEEEEEEEESJ_NS5_IJlSC_lEEENS4_8TiledMMAINS4_8MMA_AtomIJNS4_4SM904GMMA6SPARSE32GMMA_64x128x64_F32E4M3E4M3_SS_TNILNS13_7ScaleInE1ELS16_1ELNS13_9SparseSelE0EEEEEENSK_INS5_IJSC_SC_SC_EEENS5_IJNSA_ILi0EEES1B_S1B_EEEEENS5_IJNS4_10UnderscoreES1E_S1E_EEEEENS4_13SM90_TMA_LOADENS4_14ComposedLayoutINS4_7SwizzleILi2ELi4ELi3EEENS4_25smem_sparse_ptr_flag_bitsILi2ELi8EEENSK_INS5_IJNS5_IJSC_NSA_ILi8EEEEEENS5_IJSB_SG_EEEEEENS5_IJNS5_IJS1B_SH_EEESN_EEEEEEEvNS4_8identityENS4_23SM90_TMA_LOAD_MULTICASTENS1I_INS1J_ILi3ELi4ELi3EEENS4_18smem_ptr_flag_bitsILi8EEENSK_INS5_IJS1N_SH_EEENS5_IJSH_SC_EEEEEEEvS1V_EENS_8epilogue10collective6detail29Sm90TmaWarpSpecializedAdapterINS26_15DefaultEpilogueIfNS5_IJSC_llEEES2A_NS25_6thread17LinearCombinationIfLi1EffLNS2B_9ScaleType4KindE0ELNS_15FloatRoundStyleE2EfEENS1_15EpilogueDefaultEEEEEvvEEEEvNT_6ParamsE:
[----:B------:R-:W-:Y:S01]  /*0000*/  LDC R1, c[0x0][0x28] ;  /* 0x00000a00ff017b82 */ /* 0x000fe20000000800 */
[----:B------:R-:W0:Y:S01]  /*0010*/  S2R R10, SR_TID.X ;  /* 0x00000000000a7919 */ /* 0x000e220000002100 */
[----:B------:R-:W-:Y:S01]  /*0020*/  ELECT P0, URZ, PT ;  /* 0x00000000003f782f */ /* 0x000fe20003800000 */
[----:B------:R-:W-:Y:S01]  /*0030*/  BSSY B0, `(.L_x_0) ;  /* 0x0000012000007945 */ /* 0x000fe20003800000 */
[--C-:B0-----:R-:W-:Y:S02]  /*0040*/  SHF.R.U32.HI R0, RZ, 0x5, R10.reuse ;  /* 0x00000005ff007819 */ /* 0x101fe4000001160a */
[----:B------:R-:W-:-:S03]  /*0050*/  SHF.R.U32.HI R4, RZ, 0x7, R10 ;  /* 0x00000007ff047819 */ /* 0x000fc6000001160a */
[----:B------:R-:W0:Y:S04]  /*0060*/  SHFL.IDX PT, R2, R0, RZ, 0x1f ;  /* 0x00001fff00027589 */ /* 0x000e2800000e0000 */
[----:B------:R1:W2:Y:S01]  /*0070*/  SHFL.IDX PT, R5, R4, RZ, 0x1f ;  /* 0x00001fff04057589 */ /* 0x0002a200000e0000 */
[----:B0-----:R-:W-:-:S13]  /*0080*/  ISETP.NE.OR P0, PT, R2, RZ, !P0 ;  /* 0x000000ff0200720c */ /* 0x001fda0004705670 */
[----:B-12---:R-:W-:Y:S05]  /*0090*/  @P0 BRA `(.L_x_1) ;  /* 0x00000000002c0947 */ /* 0x006fea0003800000 */
[----:B------:R-:W-:Y:S02]  /*00a0*/  ULDC.64 UR4, c[0x0][0x198] ;  /* 0x0000660000047ab9 */ /* 0x000fe40000000a00 */
[----:B------:R-:W-:Y:S02]  /*00b0*/  UIADD3 UR6, UP0, UR4, 0xf0, URZ ;  /* 0x000000f004067890 */ /* 0x000fe4000ff1e03f */
[----:B------:R-:W-:Y:S02]  /*00c0*/  UIADD3 UR8, UP1, UR4, 0x1f0, URZ ;  /* 0x000001f004087890 */ /* 0x000fe4000ff3e03f */
[----:B------:R-:W-:Y:S02]  /*00d0*/  UIADD3 UR4, UP2, UR4, 0x2f0, URZ ;  /* 0x000002f004047890 */ /* 0x000fe4000ff5e03f */
[----:B------:R-:W-:Y:S02]  /*00e0*/  UIADD3.X UR7, URZ, UR5, URZ, UP0, !UPT ;  /* 0x000000053f077290 */ /* 0x000fe400087fe43f */
[----:B------:R-:W-:-:S02]  /*00f0*/  UIADD3.X UR9, URZ, UR5, URZ, UP1, !UPT ;  /* 0x000000053f097290 */ /* 0x000fc40008ffe43f */
[----:B------:R-:W-:-:S05]  /*0100*/  UIADD3.X UR5, URZ, UR5, URZ, UP2, !UPT ;  /* 0x000000053f057290 */ /* 0x000fca00097fe43f */
[----:B------:R0:W-:Y:S02]  /*0110*/  UTMACCTL.PF [UR6] ;  /* 0x00000000060079b9 */ /* 0x0001e40008040000 */
[----:B------:R0:W-:Y:S02]  /*0120*/  UTMACCTL.PF [UR8] ;  /* 0x00000000080079b9 */ /* 0x0001e40008040000 */
[----:B------:R0:W-:Y:S02]  /*0130*/  UTMACCTL.PF [UR4] ;  /* 0x00000000040079b9 */ /* 0x0001e40008040000 */
[----:B0-----:R-:W-:Y:S01]  /*0140*/  NOP ;  /* 0x0000000000007918 */ /* 0x001fe20000000000 */
.L_x_1:
[----:B------:R-:W-:Y:S05]  /*0150*/  BSYNC B0 ;  /* 0x0000000000007941 */ /* 0x000fea0003800000 */
.L_x_0:
[----:B------:R-:W0:Y:S02]  /*0160*/  SHFL.IDX PT, R6, R0, RZ, 0x1f ;  /* 0x00001fff00067589 */ /* 0x000e2400000e0000 */
[----:B0-----:R-:W-:-:S13]  /*0170*/  ISETP.NE.AND P0, PT, R6, RZ, PT ;  /* 0x000000ff0600720c */ /* 0x001fda0003f05270 */
[----:B------:R-:W-:Y:S05]  /*0180*/  @P0 BRA `(.L_x_2) ;  /* 0x0000000000940947 */ /* 0x000fea0003800000 */
[----:B------:R-:W-:Y:S01]  /*0190*/  ELECT P0, URZ, PT ;  /* 0x00000000003f782f */ /* 0x000fe20003800000 */
[----:B------:R-:W-:-:S12]  /*01a0*/  BSSY B0, `(.L_x_2) ;  /* 0x0000023000007945 */ /* 0x000fd80003800000 */
[----:B------:R-:W-:Y:S05]  /*01b0*/  @!P0 BRA `(.L_x_3) ;  /* 0x0000000000848947 */ /* 0x000fea0003800000 */
[----:B------:R-:W0:Y:S01]  /*01c0*/  S2UR UR8, SR_CgaCtaId ;  /* 0x00000000000879c3 */ /* 0x000e220000008800 */
[----:B------:R-:W-:Y:S01]  /*01d0*/  UMOV UR4, 0x400 ;  /* 0x0000040000047882 */ /* 0x000fe20000000000 */
[----:B------:R-:W-:Y:S01]  /*01e0*/  UMOV UR5, 0x1 ;  /* 0x0000000100057882 */ /* 0x000fe20000000000 */
[----:B------:R-:W-:Y:S02]  /*01f0*/  UMOV UR6, 0x2 ;  /* 0x0000000200067882 */ /* 0x000fe40000000000 */
[----:B------:R-:W-:-:S04]  /*0200*/  UIADD3 UR6, -UR6, 0x100000, URZ ;  /* 0x0010000006067890 */ /* 0x000fc8000fffe13f */
[----:B------:R-:W-:Y:S02]  /*0210*/  USHF.L.U32 UR7, UR6, 0xb, URZ ;  /* 0x0000000b06077899 */ /* 0x000fe4000800063f */
[----:B------:R-:W-:Y:S02]  /*0220*/  USHF.L.U32 UR6, UR6, 0x1, URZ ;  /* 0x0000000106067899 */ /* 0x000fe4000800063f */
[----:B0-----:R-:W-:Y:S02]  /*0230*/  ULEA UR8, UR8, UR4, 0x18 ;  /* 0x0000000408087291 */ /* 0x001fe4000f8ec03f */
[----:B------:R-:W-:-:S04]  /*0240*/  UIADD3 UR4, -UR5, 0x100000, URZ ;  /* 0x0010000005047890 */ /* 0x000fc8000fffe13f */
[----:B------:R-:W-:Y:S02]  /*0250*/  USHF.L.U32 UR5, UR4, 0xb, URZ ;  /* 0x0000000b04057899 */ /* 0x000fe4000800063f */
[----:B------:R-:W-:Y:S01]  /*0260*/  USHF.L.U32 UR4, UR4, 0x1, URZ ;  /* 0x0000000104047899 */ /* 0x000fe2000800063f */
[----:B------:R-:W0:Y:S11]  /*0270*/  FENCE.VIEW.ASYNC.S ;  /* 0x00000000000073c6 */ /* 0x000e360000000000 */
[----:B0-----:R0:W1:Y:S01]  /*0280*/  SYNCS.EXCH.64 URZ, [UR8], UR4 ;  /* 0x00000004083f75b2 */ /* 0x0010620008000100 */
[----:B------:R0:W2:Y:S01]  /*0290*/  SYNCS.EXCH.64 URZ, [UR8+0x50], UR6 ;  /* 0x00005006083f75b2 */ /* 0x0000a20008000100 */
[----:B------:R0:W3:Y:S01]  /*02a0*/  SYNCS.EXCH.64 URZ, [UR8+0x8], UR4 ;  /* 0x00000804083f75b2 */ /* 0x0000e20008000100 */
[----:B------:R0:W4:Y:S01]  /*02b0*/  SYNCS.EXCH.64 URZ, [UR8+0x58], UR6 ;  /* 0x00005806083f75b2 */ /* 0x0001220008000100 */
[----:B------:R0:W0:Y:S01]  /*02c0*/  SYNCS.EXCH.64 URZ, [UR8+0x10], UR4 ;  /* 0x00001004083f75b2 */ /* 0x0000220008000100 */
        /* <DEDUP_REMOVED lines=15> */
[----:B------:R-:W-:Y:S01]  /*03c0*/  NOP ;  /* 0x0000000000007918 */ /* 0x000fe20000000000 */
.L_x_3:
[----:B0-----:R-:W-:Y:S05]  /*03d0*/  BSYNC B0 ;  /* 0x0000000000007941 */ /* 0x001fea0003800000 */
.L_x_2:
[----:B------:R-:W-:Y:S01]  /*03e0*/  SHF.R.S32.HI R3, RZ, 0x1f, R10 ;  /* 0x0000001fff037819 */ /* 0x000fe2000001140a */
[----:B------:R-:W0:Y:S01]  /*03f0*/  SHFL.IDX PT, R7, R0, RZ, 0x1f ;  /* 0x00001fff00077589 */ /* 0x000e2200000e0000 */
[----:B------:R-:W5:Y:S01]  /*0400*/  S2UR UR12, SR_CTAID.X ;  /* 0x00000000000c79c3 */ /* 0x000f620000002500 */
[----:B------:R-:W-:Y:S02]  /*0410*/  ELECT P0, URZ, PT ;  /* 0x00000000003f782f */ /* 0x000fe40003800000 */
[----:B------:R-:W-:Y:S01]  /*0420*/  LEA.HI R3, R3, R10, RZ, 0x7 ;  /* 0x0000000a03037211 */ /* 0x000fe200078f38ff */
[----:B------:R5:W1:Y:S01]  /*0430*/  SHFL.IDX PT, R9, R0, RZ, 0x1f ;  /* 0x00001fff00097589 */ /* 0x000a6200000e0000 */
[----:B------:R-:W-:Y:S01]  /*0440*/  ELECT P1, URZ, PT ;  /* 0x00000000003f782f */ /* 0x000fe20003820000 */
[----:B------:R-:W-:Y:S01]  /*0450*/  NOP ;  /* 0x0000000000007918 */ /* 0x000fe20000000000 */
[----:B------:R-:W-:Y:S01]  /*0460*/  LOP3.LUT R3, R3, 0xffffff80, RZ, 0xc0, !PT ;  /* 0xffffff8003037812 */ /* 0x000fe200078ec0ff */
[----:B------:R-:W2:Y:S01]  /*0470*/  S2R R16, SR_CTAID.Y ;  /* 0x0000000000107919 */ /* 0x000ea20000002600 */
[----:B------:R-:W-:Y:S01]  /*0480*/  ULDC UR4, c[0x0][0x150] ;  /* 0x0000540000047ab9 */ /* 0x000fe20000000800 */
[----:B------:R-:W3:Y:S01]  /*0490*/  LDC R13, c[0x0][0x144] ;  /* 0x00005100ff0d7b82 */ /* 0x000ee20000000800 */
[----:B------:R-:W-:Y:S01]  /*04a0*/  UMOV UR11, 0x80 ;  /* 0x00000080000b7882 */ /* 0x000fe20000000000 */
[----:B------:R-:W-:Y:S01]  /*04b0*/  IMAD.IADD R11, R10, 0x1, -R3 ;  /* 0x000000010a0b7824 */ /* 0x000fe200078e0a03 */
[----:B------:R-:W4:Y:S01]  /*04c0*/  SHFL.IDX PT, R4, R4, RZ, 0x1f ;  /* 0x00001fff04047589 */ /* 0x000f2200000e0000 */
[----:B------:R-:W-:Y:S01]  /*04d0*/  NOP ;  /* 0x0000000000007918 */ /* 0x000fe20000000000 */
[----:B------:R-:W-:-:S02]  /*04e0*/  VIADD R40, R5, 0xffffffff ;  /* 0xffffffff05287836 */ /* 0x000fc40000000000 */
[----:B------:R-:W-:Y:S01]  /*04f0*/  SHF.R.S32.HI R18, RZ, 0x1f, R11 ;  /* 0x0000001fff127819 */ /* 0x000fe2000001140b */
[----:B------:R-:W3:Y:S01]  /*0500*/  LDC R25, c[0x0][0x148] ;  /* 0x00005200ff197b82 */ /* 0x000ee20000000800 */
[----:B------:R-:W-:Y:S01]  /*0510*/  IMAD.MOV.U32 R14, RZ, RZ, 0x1 ;  /* 0x00000001ff0e7424 */ /* 0x000fe200078e00ff */
[----:B------:R-:W-:Y:S02]  /*0520*/  ISETP.GE.U32.AND P4, PT, R40, 0x2, PT ;  /* 0x000000022800780c */ /* 0x000fe40003f86070 */
[----:B------:R-:W-:Y:S02]  /*0530*/  LEA.HI R3, R18, R11, RZ, 0x3 ;  /* 0x0000000b12037211 */ /* 0x000fe400078f18ff */
[----:B0-----:R-:W-:Y:S02]  /*0540*/  ISETP.NE.OR P0, PT, R7, RZ, !P0 ;  /* 0x000000ff0700720c */ /* 0x001fe40004705670 */
[--C-:B------:R-:W-:Y:S02]  /*0550*/  SHF.R.S32.HI R7, RZ, 0x3, R3.reuse ;  /* 0x00000003ff077819 */ /* 0x100fe40000011403 */
[----:B------:R-:W-:-:S02]  /*0560*/  SHF.R.S32.HI R8, RZ, 0x1f, R3 ;  /* 0x0000001fff087819 */ /* 0x000fc40000011403 */
[----:B------:R-:W-:Y:S02]  /*0570*/  SHF.R.S32.HI R3, RZ, 0x1f, R6 ;  /* 0x0000001fff037819 */ /* 0x000fe40000011406 */
[----:B------:R-:W-:Y:S02]  /*0580*/  LEA.HI R8, R8, R7, RZ, 0x2 ;  /* 0x0000000708087211 */ /* 0x000fe400078f10ff */
[----:B------:R-:W-:Y:S02]  /*0590*/  LEA.HI R3, R3, R6, RZ, 0x2 ;  /* 0x0000000603037211 */ /* 0x000fe400078f10ff */
[----:B------:R-:W-:Y:S01]  /*05a0*/  LOP3.LUT R8, R8, 0xfffffffc, RZ, 0xc0, !PT ;  /* 0xfffffffc08087812 */ /* 0x000fe200078ec0ff */
[----:B------:R-:W-:Y:S01]  /*05b0*/  VOTEU.ALL UP0, P0 ;  /* 0x00000000003f7886 */ /* 0x000fe20000000000 */
[----:B------:R-:W-:Y:S02]  /*05c0*/  LOP3.LUT R3, R3, 0x3ffffffc, RZ, 0xc0, !PT ;  /* 0x3ffffffc03037812 */ /* 0x000fe400078ec0ff */
[----:B-----5:R-:W-:Y:S01]  /*05d0*/  I2FP.F32.U32 R0, UR12 ;  /* 0x0000000c00007c45 */ /* 0x020fe20008201000 */
[----:B------:R-:W-:Y:S01]  /*05e0*/  IMAD.IADD R8, R7, 0x1, -R8 ;  /* 0x0000000107087824 */ /* 0x000fe200078e0a08 */
[----:B-1----:R-:W-:Y:S01]  /*05f0*/  ISETP.NE.OR P1, PT, R9, RZ, !P1 ;  /* 0x000000ff0900720c */ /* 0x002fe20004f25670 */
[----:B------:R-:W-:Y:S01]  /*0600*/  IMAD.IADD R3, R6, 0x1, -R3 ;  /* 0x0000000106037824 */ /* 0x000fe200078e0a03 */
[----:B------:R-:W0:Y:S01]  /*0610*/  @!UP0 S2UR UR7, SR_CgaCtaId ;  /* 0x00000000000789c3 */ /* 0x000e220000008800 */
[----:B------:R-:W-:Y:S01]  /*0620*/  FMUL R12, R0, UR4 ;  /* 0x00000004000c7c20 */ /* 0x000fe20008400000 */
[----:B------:R-:W-:Y:S01]  /*0630*/  ULDC UR4, c[0x0][0x154] ;  /* 0x0000550000047ab9 */ /* 0x000fe20000000800 */
[----:B------:R-:W-:Y:S01]  /*0640*/  IMAD R8, R3, 0x4, R8 ;  /* 0x0000000403087824 */ /* 0x000fe200078e0208 */
[----:B------:R-:W-:Y:S01]  /*0650*/  SHF.R.S32.HI R3, RZ, 0x1f, R2 ;  /* 0x0000001fff037819 */ /* 0x000fe20000011402 */
[----:B------:R-:W-:Y:S01]  /*0660*/  @!UP0 UMOV UR6, 0x400 ;  /* 0x0000040000068882 */ /* 0x000fe20000000000 */
[----:B----4-:R-:W-:Y:S01]  /*0670*/  R2UR UR13, R4 ;  /* 0x00000000040d72ca */ /* 0x010fe200000e0000 */
[----:B------:R-:W1:Y:S01]  /*0680*/  F2I.U32.TRUNC.NTZ R12, R12 ;  /* 0x0000000c000c7305 */ /* 0x000e62000020f000 */
[----:B------:R-:W-:Y:S01]  /*0690*/  LEA.HI R3, R3, R2, RZ, 0x2 ;  /* 0x0000000203037211 */ /* 0x000fe200078f10ff */
[C---:B------:R-:W-:Y:S01]  /*06a0*/  IMAD.SHL.U32 R15, R8.reuse, 0x4, RZ ;  /* 0x00000004080f7824 */ /* 0x040fe200078e00ff */
[----:B------:R-:W-:Y:S01]  /*06b0*/  LEA.HI R0, R8, R8, RZ, 0x1 ;  /* 0x0000000808007211 */ /* 0x000fe200078f08ff */
[----:B------:R-:W-:Y:S01]  /*06c0*/  VOTEU.ALL UP1, P1 ;  /* 0x00000000003f7886 */ /* 0x000fe20000820000 */
[----:B------:R-:W-:Y:S01]  /*06d0*/  LOP3.LUT R3, R3, 0xfffffffc, RZ, 0xc0, !PT ;  /* 0xfffffffc03037812 */ /* 0x000fe200078ec0ff */
[----:B------:R-:W-:Y:S01]  /*06e0*/  VOTEU.ALL UP2, P1 ;  /* 0x00000000003f7886 */ /* 0x000fe20000840000 */
[----:B------:R-:W-:Y:S01]  /*06f0*/  LOP3.LUT R7, R0, 0xfffffffe, RZ, 0xc0, !PT ;  /* 0xfffffffe00077812 */ /* 0x000fe200078ec0ff */
[----:B------:R-:W-:Y:S01]  /*0700*/  VOTEU.ALL UP3, P1 ;  /* 0x00000000003f7886 */ /* 0x000fe20000860000 */
[----:B------:R-:W4:Y:S01]  /*0710*/  @!UP1 S2UR UR10, SR_CgaCtaId ;  /* 0x00000000000a99c3 */ /* 0x000f220000008800 */
[----:B------:R-:W-:Y:S01]  /*0720*/  IMAD.IADD R19, R2, 0x1, -R3 ;  /* 0x0000000102137824 */ /* 0x000fe200078e0a03 */
[----:B--2---:R-:W-:Y:S01]  /*0730*/  I2FP.F32.U32 R0, R16 ;  /* 0x0000001000007245 */ /* 0x004fe20000201000 */
[C---:B------:R-:W-:Y:S01]  /*0740*/  IMAD.IADD R7, R8.reuse, 0x1, -R7 ;  /* 0x0000000108077824 */ /* 0x040fe200078e0a07 */
[----:B------:R-:W-:Y:S01]  /*0750*/  @!UP1 UMOV UR9, 0x400 ;  /* 0x0000040000099882 */ /* 0x000fe20000000000 */
[----:B------:R-:W-:Y:S01]  /*0760*/  LOP3.LUT R15, R8, 0xc, R15, 0x78, !PT ;  /* 0x0000000c080f7812 */ /* 0x000fe200078e780f */
[----:B-1----:R-:W-:-:S02]  /*0770*/  IMAD.MOV R24, RZ, RZ, -R12 ;  /* 0x000000ffff187224 */ /* 0x002fc400078e0a0c */
[----:B------:R-:W-:Y:S01]  /*0780*/  FMUL R0, R0, UR4 ;  /* 0x0000000400007c20 */ /* 0x000fe20008400000 */
[----:B------:R-:W1:Y:S01]  /*0790*/  LDC R2, c[0x0][0x140] ;  /* 0x00005000ff027b82 */ /* 0x000e620000000800 */
[----:B------:R-:W-:Y:S01]  /*07a0*/  UMOV UR4, 0x20 ;  /* 0x0000002000047882 */ /* 0x000fe20000000000 */
[----:B---3--:R-:W-:Y:S01]  /*07b0*/  IMAD R24, R13, R24, UR12 ;  /* 0x0000000c0d187e24 */ /* 0x008fe2000f8e0218 */
[----:B------:R-:W-:-:S04]  /*07c0*/  @!UP0 UIADD3 UR4, -UR4, 0x100000, URZ ;  /* 0x0010000004048890 */ /* 0x000fc8000fffe13f */
[----:B------:R-:W-:Y:S02]  /*07d0*/  @!UP0 USHF.L.U32 UR5, UR4, 0xb, URZ ;  /* 0x0000000b04058899 */ /* 0x000fe4000800063f */
[----:B------:R-:W-:Y:S01]  /*07e0*/  @!UP0 USHF.L.U32 UR4, UR4, 0x1, URZ ;  /* 0x0000000104048899 */ /* 0x000fe2000800063f */
[----:B------:R-:W-:Y:S01]  /*07f0*/  ISETP.NE.AND P2, PT, R19, 0x3, PT ;  /* 0x000000031300780c */ /* 0x000fe20003f45270 */
[----:B------:R-:W2:Y:S01]  /*0800*/  F2I.U32.TRUNC.NTZ R0, R0 ;  /* 0x0000000000007305 */ /* 0x000ea2000020f000 */
[----:B0-----:R-:W-:Y:S01]  /*0810*/  @!UP0 ULEA UR8, UR7, UR6, 0x18 ;  /* 0x0000000607088291 */ /* 0x001fe2000f8ec03f */
[----:B------:R-:W-:Y:S01]  /*0820*/  ISETP.NE.AND P3, PT, R7, R24, PT ;  /* 0x000000180700720c */ /* 0x000fe20003f65270 */
[----:B------:R-:W-:-:S04]  /*0830*/  @!UP1 UIADD3 UR6, -UR11, 0x100000, URZ ;  /* 0x001000000b069890 */ /* 0x000fc8000fffe13f */
[----:B------:R-:W-:Y:S02]  /*0840*/  @!UP1 USHF.L.U32 UR7, UR6, 0xb, URZ ;  /* 0x0000000b06079899 */ /* 0x000fe4000800063f */
[----:B------:R-:W-:Y:S01]  /*0850*/  @!UP1 USHF.L.U32 UR6, UR6, 0x1, URZ ;  /* 0x0000000106069899 */ /* 0x000fe2000800063f */
[----:B------:R-:W-:Y:S01]  /*0860*/  VOTEU.ALL UP4, P1 ;  /* 0x00000000003f7886 */ /* 0x000fe20000880000 */
[----:B------:R-:W-:Y:S01]  /*0870*/  VOTEU.ALL UP5, P1 ;  /* 0x00000000003f7886 */ /* 0x000fe200008a0000 */
[----:B------:R-:W-:Y:S01]  /*0880*/  VOTEU.ALL UP0, P0 ;  /* 0x00000000003f7886 */ /* 0x000fe20000000000 */
[----:B----4-:R-:W-:Y:S01]  /*0890*/  @!UP1 ULEA UR9, UR10, UR9, 0x18 ;  /* 0x000000090a099291 */ /* 0x010fe2000f8ec03f */
[----:B------:R-:W-:Y:S01]  /*08a0*/  VOTEU.ALL UP1, P0 ;  /* 0x00000000003f7886 */ /* 0x000fe20000020000 */
[----:B------:R-:W-:Y:S01]  /*08b0*/  ISETP.EQ.OR P0, PT, R19, RZ, !P2 ;  /* 0x000000ff1300720c */ /* 0x000fe20005702670 */
[----:B--2---:R-:W-:Y:S01]  /*08c0*/  IMAD.MOV R26, RZ, RZ, -R0 ;  /* 0x000000ffff1a7224 */ /* 0x004fe200078e0a00 */
[----:B------:R-:W-:Y:S01]  /*08d0*/  @P3 LEA.HI R0, R15, R15, RZ, 0x1 ;  /* 0x0000000f0f003211 */ /* 0x000fe200078f08ff */
[----:B------:R-:W0:Y:S02]  /*08e0*/  FENCE.VIEW.ASYNC.S ;  /* 0x00000000000073c6 */ /* 0x000e240000000000 */
[----:B0-----:R0:W2:Y:S01]  /*08f0*/  @!UP0 SYNCS.EXCH.64 URZ, [UR8+0xd0], UR4 ;  /* 0x0000d004083f85b2 */ /* 0x0010a20008000100 */
[----:B------:R-:W-:Y:S01]  /*0900*/  ISETP.EQ.AND P0, PT, R5, RZ, P0 ;  /* 0x000000ff0500720c */ /* 0x000fe20000702270 */
[----:B------:R-:W-:Y:S01]  /*0910*/  IMAD R3, R25, R26, R16 ;  /* 0x0000001a19037224 */ /* 0x000fe200078e0210 */
[----:B-1----:R-:W-:-:S02]  /*0920*/  ISETP.EQ.U32.AND P1, PT, R2, 0x1, PT ;  /* 0x000000010200780c */ /* 0x002fc40003f22070 */
[----:B------:R-:W-:Y:S02]  /*0930*/  @P3 SHF.R.S32.HI R0, RZ, 0x1, R0 ;  /* 0x00000001ff003819 */ /* 0x000fe40000011400 */
[----:B------:R-:W-:Y:S02]  /*0940*/  SEL R7, RZ, 0x1, !P0 ;  /* 0x00000001ff077807 */ /* 0x000fe40004000000 */
[----:B------:R-:W-:Y:S02]  /*0950*/  @P3 ISETP.NE.AND P5, PT, R0, R3, PT ;  /* 0x000000030000320c */ /* 0x000fe40003fa5270 */
[----:B------:R-:W-:Y:S02]  /*0960*/  ISETP.NE.AND P2, PT, R5, RZ, PT ;  /* 0x000000ff0500720c */ /* 0x000fe40003f45270 */
[----:B------:R-:W-:Y:S02]  /*0970*/  SEL R7, R7, 0x2, P4 ;  /* 0x0000000207077807 */ /* 0x000fe40002000000 */
[----:B------:R-:W-:Y:S01]  /*0980*/  @P3 SEL R14, RZ, 0x1, P5 ;  /* 0x00000001ff0e3807 */ /* 0x000fe20002800000 */
[----:B------:R0:W1:Y:S01]  /*0990*/  @!UP1 SYNCS.EXCH.64 URZ, [UR8+0xd8], UR4 ;  /* 0x0000d804083f95b2 */ /* 0x0000620008000100 */
[----:B------:R-:W-:Y:S01]  /*09a0*/  NOP ;  /* 0x0000000000007918 */ /* 0x000fe20000000000 */
[----:B------:R0:W3:Y:S01]  /*09b0*/  @!UP2 SYNCS.EXCH.64 URZ, [UR9+0xb0], UR6 ;  /* 0x0000b006093fa5b2 */ /* 0x0000e20008000100 */
[----:B------:R0:W4:Y:S01]  /*09c0*/  @!UP3 SYNCS.EXCH.64 URZ, [UR9+0xb8], UR6 ;  /* 0x0000b806093fb5b2 */ /* 0x0001220008000100 */
[----:B------:R0:W0:Y:S01]  /*09d0*/  @!UP4 SYNCS.EXCH.64 URZ, [UR9+0xc0], UR6 ;  /* 0x0000c006093fc5b2 */ /* 0x0000220008000100 */
[----:B------:R0:W0:Y:S01]  /*09e0*/  @!UP5 SYNCS.EXCH.64 URZ, [UR9+0xc8], UR6 ;  /* 0x0000c806093fd5b2 */ /* 0x0000220008000100 */
[----:B------:R-:W-:Y:S01]  /*09f0*/  NOP ;  /* 0x0000000000007918 */ /* 0x000fe20000000000 */
[----:B--2---:R-:W-:Y:S05]  /*0a00*/  @!P1 BRA `(.L_x_4) ;  /* 0x0000000000089947 */ /* 0x004fea0003800000 */
[----:B01-34-:R-:W-:Y:S01]  /*0a10*/  UCGABAR_ARV ;  /* 0x00000000000079c7 */ /* 0x01bfe20008000000 */
[----:B------:R-:W-:Y:S05]  /*0a20*/  BRA `(.L_x_5) ;  /* 0x0000000000047947 */ /* 0x000fea0003800000 */
.L_x_4:
[----:B01-34-:R-:W-:Y:S01]  /*0a30*/  NOP ;  /* 0x0000000000007918 */ /* 0x01bfe20000000000 */
.L_x_5:
[----:B------:R-:W-:Y:S01]  /*0a40*/  ULDC.64 UR4, c[0x0][0x698] ;  /* 0x0001a60000047ab9 */ /* 0x000fe20000000a00 */
[----:B------:R-:W-:Y:S01]  /*0a50*/  ULDC.64 UR18, c[0x0][0x208] ;  /* 0x0000820000127ab9 */ /* 0x000fe20000000a00 */
[----:B------:R-:W-:-:S04]  /*0a60*/  ISETP.NE.U32.AND P0, PT, RZ, UR4, PT ;  /* 0x00000004ff007c0c */ /* 0x000fc8000bf05070 */
[----:B------:R-:W-:-:S13]  /*0a70*/  ISETP.NE.AND.EX P0, PT, RZ, UR5, PT, P0 ;  /* 0x00000005ff007c0c */ /* 0x000fda000bf05300 */
[----:B------:R-:W-:Y:S05]  /*0a80*/  @!P0 BRA `(.L_x_6) ;  /* 0x00000000001c8947 */ /* 0x000fea0003800000 */
[----:B------:R-:W0:Y:S02]  /*0a90*/  LDC.64 R2, c[0x0][0x698] ;  /* 0x0001a600ff027b82 */ /* 0x000e240000000a00 */
[----:B0-----:R-:W2:Y:S02]  /*0aa0*/  LDG.E.64 R2, desc[UR18][R2.64] ;  /* 0x0000001202027981 */ /* 0x001ea4000c1e1b00 */
[----:B--2---:R-:W-:-:S04]  /*0ab0*/  ISETP.NE.U32.AND P0, PT, R2, RZ, PT ;  /* 0x000000ff0200720c */ /* 0x004fc80003f05070 */
[----:B------:R-:W-:-:S13]  /*0ac0*/  ISETP.NE.AND.EX P0, PT, R3, RZ, PT, P0 ;  /* 0x000000ff0300720c */ /* 0x000fda0003f05300 */
[----:B------:R-:W-:Y:S05]  /*0ad0*/  @!P0 BRA `(.L_x_6) ;  /* 0x0000000000088947 */ /* 0x000fea0003800000 */
[----:B------:R0:W5:Y:S01]  /*0ae0*/  LD.E R13, desc[UR18][R2.64] ;  /* 0x00000012020d7980 */ /* 0x000162000c101900 */
[----:B------:R-:W-:Y:S05]  /*0af0*/  BRA `(.L_x_7) ;  /* 0x0000000000207947 */ /* 0x000fea0003800000 */
.L_x_6:
[----:B------:R-:W-:Y:S02]  /*0b00*/  ULDC.64 UR4, c[0x0][0x688] ;  /* 0x0001a20000047ab9 */ /* 0x000fe40000000a00 */
[----:B------:R-:W-:-:S04]  /*0b10*/  ISETP.NE.U32.AND P0, PT, RZ, UR4, PT ;  /* 0x00000004ff007c0c */ /* 0x000fc8000bf05070 */
[----:B------:R-:W-:-:S13]  /*0b20*/  ISETP.NE.AND.EX P0, PT, RZ, UR5, PT, P0 ;  /* 0x00000005ff007c0c */ /* 0x000fda000bf05300 */
[----:B------:R-:W-:Y:S05]  /*0b30*/  @!P0 BRA `(.L_x_8) ;  /* 0x00000000000c8947 */ /* 0x000fea0003800000 */
[----:B------:R-:W0:Y:S02]  /*0b40*/  LDC.64 R2, c[0x0][0x688] ;  /* 0x0001a200ff027b82 */ /* 0x000e240000000a00 */
[----:B0-----:R1:W5:Y:S01]  /*0b50*/  LDG.E R13, desc[UR18][R2.64] ;  /* 0x00000012020d7981 */ /* 0x001362000c1e1900 */
[----:B------:R-:W-:Y:S05]  /*0b60*/  BRA `(.L_x_7) ;  /* 0x0000000000047947 */ /* 0x000fea0003800000 */
.L_x_8:
[----:B------:R-:W2:Y:S02]  /*0b70*/  LDC R13, c[0x0][0x680] ;  /* 0x0001a000ff0d7b82 */ /* 0x000ea40000000800 */
.L_x_7:
[----:B------:R-:W-:Y:S02]  /*0b80*/  ULDC.64 UR4, c[0x0][0x6a0] ;  /* 0x0001a80000047ab9 */ /* 0x000fe40000000a00 */
[----:B------:R-:W-:-:S04]  /*0b90*/  ISETP.NE.U32.AND P0, PT, RZ, UR4, PT ;  /* 0x00000004ff007c0c */ /* 0x000fc8000bf05070 */
[----:B------:R-:W-:-:S13]  /*0ba0*/  ISETP.NE.AND.EX P0, PT, RZ, UR5, PT, P0 ;  /* 0x00000005ff007c0c */ /* 0x000fda000bf05300 */
[----:B------:R-:W-:Y:S05]  /*0bb0*/  @!P0 BRA `(.L_x_9) ;  /* 0x00000000001c8947 */ /* 0x000fea0003800000 */
[----:B01----:R-:W0:Y:S02]  /*0bc0*/  LDC.64 R2, c[0x0][0x6a0] ;  /* 0x0001a800ff027b82 */ /* 0x003e240000000a00 */
[----:B0-----:R-:W3:Y:S02]  /*0bd0*/  LDG.E.64 R2, desc[UR18][R2.64] ;  /* 0x0000001202027981 */ /* 0x001ee4000c1e1b00 */
[----:B---3--:R-:W-:-:S04]  /*0be0*/  ISETP.NE.U32.AND P0, PT, R2, RZ, PT ;  /* 0x000000ff0200720c */ /* 0x008fc80003f05070 */
[----:B------:R-:W-:-:S13]  /*0bf0*/  ISETP.NE.AND.EX P0, PT, R3, RZ, PT, P0 ;  /* 0x000000ff0300720c */ /* 0x000fda0003f05300 */
[----:B------:R-:W-:Y:S05]  /*0c00*/  @!P0 BRA `(.L_x_9) ;  /* 0x0000000000088947 */ /* 0x000fea0003800000 */
[----:B------:R0:W5:Y:S01]  /*0c10*/  LD.E R12, desc[UR18][R2.64] ;  /* 0x00000012020c7980 */ /* 0x000162000c101900 */
[----:B------:R-:W-:Y:S05]  /*0c20*/  BRA `(.L_x_10) ;  /* 0x0000000000207947 */ /* 0x000fea0003800000 */
.L_x_9:
[----:B------:R-:W-:Y:S02]  /*0c30*/  ULDC.64 UR4, c[0x0][0x690] ;  /* 0x0001a40000047ab9 */ /* 0x000fe40000000a00 */
[----:B------:R-:W-:-:S04]  /*0c40*/  ISETP.NE.U32.AND P0, PT, RZ, UR4, PT ;  /* 0x00000004ff007c0c */ /* 0x000fc8000bf05070 */
[----:B------:R-:W-:-:S13]  /*0c50*/  ISETP.NE.AND.EX P0, PT, RZ, UR5, PT, P0 ;  /* 0x00000005ff007c0c */ /* 0x000fda000bf05300 */
[----:B------:R-:W-:Y:S05]  /*0c60*/  @!P0 BRA `(.L_x_11) ;  /* 0x00000000000c8947 */ /* 0x000fea0003800000 */
[----:B01----:R-:W0:Y:S02]  /*0c70*/  LDC.64 R2, c[0x0][0x690] ;  /* 0x0001a400ff027b82 */ /* 0x003e240000000a00 */
[----:B0-----:R1:W5:Y:S01]  /*0c80*/  LDG.E R12, desc[UR18][R2.64] ;  /* 0x00000012020c7981 */ /* 0x001362000c1e1900 */
[----:B------:R-:W-:Y:S05]  /*0c90*/  BRA `(.L_x_10) ;  /* 0x0000000000047947 */ /* 0x000fea0003800000 */
.L_x_11:
[----:B------:R-:W3:Y:S02]  /*0ca0*/  LDC R12, c[0x0][0x684] ;  /* 0x0001a100ff0c7b82 */ /* 0x000ee40000000800 */
.L_x_10:
[----:B------:R-:W4:Y:S01]  /*0cb0*/  LDC R0, c[0x0][0x75c] ;  /* 0x0001d700ff007b82 */ /* 0x000f220000000800 */
[----:B------:R-:W-:Y:S01]  /*0cc0*/  ULDC UR8, c[0x0][0x604] ;  /* 0x0001810000087ab9 */ /* 0x000fe20000000800 */
[----:B------:R-:W-:Y:S01]  /*0cd0*/  ISETP.NE.AND P0, PT, R5, 0x2, PT ;  /* 0x000000020500780c */ /* 0x000fe20003f05270 */
[----:B------:R-:W-:Y:S01]  /*0ce0*/  UIADD3 UR8, UR8, 0x3f, URZ ;  /* 0x0000003f08087890 */ /* 0x000fe2000fffe03f */
[----:B------:R-:W-:Y:S01]  /*0cf0*/  IMAD.U32 R4, RZ, RZ, UR12 ;  /* 0x0000000cff047e24 */ /* 0x000fe2000f8e00ff */
[----:B------:R-:W-:Y:S01]  /*0d00*/  UMOV UR5, URZ ;  /* 0x0000003f00057c82 */ /* 0x000fe20008000000 */
[----:B------:R-:W-:Y:S01]  /*0d10*/  UMOV UR4, URZ ;  /* 0x0000003f00047c82 */ /* 0x000fe20008000000 */
[----:B------:R-:W-:-:S04]  /*0d20*/  USHF.R.S32.HI UR9, URZ, 0x1f, UR8 ;  /* 0x0000001f3f097899 */ /* 0x000fc80008011408 */
[----:B------:R-:W-:-:S04]  /*0d30*/  ULEA.HI UR9, UR9, UR8, URZ, 0x6 ;  /* 0x0000000809097291 */ /* 0x000fc8000f8f303f */
[----:B------:R-:W-:Y:S01]  /*0d40*/  USHF.R.S32.HI UR14, URZ, 0x6, UR9 ;  /* 0x000000063f0e7899 */ /* 0x000fe20008011409 */
[----:B----4-:R-:W-:-:S13]  /*0d50*/  ISETP.NE.AND P3, PT, R0, 0x1, PT ;  /* 0x000000010000780c */ /* 0x010fda0003f65270 */
[----:B01----:R-:W0:Y:S01]  /*0d60*/  @P3 LDC R3, c[0x0][0x10] ;  /* 0x00000400ff033b82 */ /* 0x003e220000000800 */
[----:B------:R-:W-:Y:S02]  /*0d70*/  @P3 IMAD.MOV.U32 R17, RZ, RZ, RZ ;  /* 0x000000ffff113224 */ /* 0x000fe400078e00ff */
[----:B------:R-:W-:-:S05]  /*0d80*/  @P3 IMAD.MOV.U32 R5, RZ, RZ, RZ ;  /* 0x000000ffff053224 */ /* 0x000fca00078e00ff */
[----:B------:R-:W1:Y:S01]  /*0d90*/  @!P3 LDC R9, c[0x0][0xc] ;  /* 0x00000300ff09bb82 */ /* 0x000e620000000800 */
[----:B------:R-:W-:Y:S01]  /*0da0*/  ULDC UR6, c[0x0][0xc] ;  /* 0x0000030000067ab9 */ /* 0x000fe20000000800 */
[----:B------:R-:W-:Y:S02]  /*0db0*/  ULDC UR7, c[0x0][0x10] ;  /* 0x0000040000077ab9 */ /* 0x000fe40000000800 */
[----:B------:R-:W-:-:S04]  /*0dc0*/  UIMAD.WIDE.U32 UR6, UR6, UR7, URZ ;  /* 0x00000007060672a5 */ /* 0x000fc8000f8e003f */
[----:B------:R-:W4:Y:S01]  /*0dd0*/  LDC R8, c[0x0][0x14] ;  /* 0x00000500ff087b82 */ /* 0x000f220000000800 */
[----:B0-----:R-:W-:-:S04]  /*0de0*/  @P3 IMAD.WIDE.U32 R2, R3, UR12, R16 ;  /* 0x0000000c03023c25 */ /* 0x001fc8000f8e0010 */
[----:B------:R-:W-:Y:S02]  /*0df0*/  @P3 IMAD.IADD R3, R3, 0x1, R5 ;  /* 0x0000000103033824 */ /* 0x000fe400078e0205 */
[----:B------:R-:W-:Y:S02]  /*0e00*/  IMAD.MOV.U32 R5, RZ, RZ, RZ ;  /* 0x000000ffff057224 */ /* 0x000fe400078e00ff */
[----:B-1----:R-:W-:-:S04]  /*0e10*/  @!P3 IMAD.WIDE.U32 R4, R16, R9, R4 ;  /* 0x000000091004b225 */ /* 0x002fc800078e0004 */
[----:B------:R-:W-:Y:S02]  /*0e20*/  @!P3 IMAD.MOV.U32 R2, RZ, RZ, R4 ;  /* 0x000000ffff02b224 */ /* 0x000fe400078e0004 */
[C---:B----4-:R-:W-:Y:S02]  /*0e30*/  IMAD R21, R8.reuse, UR7, RZ ;  /* 0x0000000708157c24 */ /* 0x050fe4000f8e02ff */
[----:B------:R-:W-:Y:S01]  /*0e40*/  IMAD.WIDE.U32 R8, R8, UR6, RZ ;  /* 0x0000000608087c25 */ /* 0x000fe2000f8e00ff */
[----:B------:R-:W-:-:S03]  /*0e50*/  ULDC.64 UR6, c[0x0][0x750] ;  /* 0x0001d40000067ab9 */ /* 0x000fc60000000a00 */
[----:B------:R-:W-:Y:S02]  /*0e60*/  @!P3 IMAD.MOV.U32 R3, RZ, RZ, R5 ;  /* 0x000000ffff03b224 */ /* 0x000fe400078e0005 */
[----:B------:R-:W-:Y:S01]  /*0e70*/  IMAD.IADD R0, R9, 0x1, R21 ;  /* 0x0000000109007824 */ /* 0x000fe200078e0215 */
[----:B------:R-:W-:Y:S06]  /*0e80*/  @P0 BRA `(.L_x_12) ;  /* 0x0000000000200947 */ /* 0x000fec0003800000 */
[----:B------:R-:W-:Y:S01]  /*0e90*/  UISETP.GE.U32.AND UP0, UPT, UR14, 0xa, UPT ;  /* 0x0000000a0e00788c */ /* 0x000fe2000bf06070 */
[----:B------:R-:W-:Y:S01]  /*0ea0*/  IADD3 R2, P0, R2, R8, RZ ;  /* 0x0000000802027210 */ /* 0x000fe20007f1e0ff */
[----:B------:R-:W-:-:S04]  /*0eb0*/  UIMAD.WIDE.U32 UR4, UR14, -0x33333333, URZ ;  /* 0xcccccccd0e0478a5 */ /* 0x000fc8000f8e003f */
[----:B------:R-:W-:Y:S01]  /*0ec0*/  USHF.R.U32.HI UR5, URZ, 0x3, UR5 ;  /* 0x000000033f057899 */ /* 0x000fe20008011605 */
[----:B------:R-:W-:Y:S02]  /*0ed0*/  IMAD.X R3, R0, 0x1, R3, P0 ;  /* 0x0000000100037824 */ /* 0x000fe400000e0603 */
[----:B------:R-:W-:Y:S02]  /*0ee0*/  UMOV UR4, URZ ;  /* 0x0000003f00047c82 */ /* 0x000fe40008000000 */
[----:B------:R-:W-:Y:S02]  /*0ef0*/  @UP0 ULOP3.LUT UR4, UR5, 0x1, URZ, 0xc0, !UPT ;  /* 0x0000000105040892 */ /* 0x000fe4000f8ec03f */
[----:B------:R-:W-:-:S12]  /*0f00*/  UIMAD UR5, UR5, -0xa, UR14 ;  /* 0xfffffff6050578a4 */ /* 0x000fd8000f8e020e */
.L_x_12:
[----:B------:R-:W-:Y:S01]  /*0f10*/  ISETP.GE.U32.AND P0, PT, R2, UR6, PT ;  /* 0x0000000602007c0c */ /* 0x000fe2000bf06070 */
[----:B------:R-:W-:Y:S01]  /*0f20*/  IMAD.MOV.U32 R6, RZ, RZ, -0x1 ;  /* 0xffffffffff067424 */ /* 0x000fe200078e00ff */
[----:B------:R-:W-:Y:S01]  /*0f30*/  PRMT R20, RZ, 0x7610, R20 ;  /* 0x00007610ff147816 */ /* 0x000fe20000000014 */
[----:B------:R-:W-:Y:S01]  /*0f40*/  IMAD.MOV.U32 R5, RZ, RZ, -0x1 ;  /* 0xffffffffff057424 */ /* 0x000fe200078e00ff */
[----:B------:R-:W-:Y:S01]  /*0f50*/  ISETP.GE.U32.AND.EX P0, PT, R3, UR7, PT, P0 ;  /* 0x0000000703007c0c */ /* 0x000fe2000bf06100 */
[----:B------:R-:W-:-:S12]  /*0f60*/  IMAD.MOV.U32 R4, RZ, RZ, -0x1 ;  /* 0xffffffffff047424 */ /* 0x000fd800078e00ff */
[----:B------:R-:W-:Y:S05]  /*0f70*/  @P0 BRA `(.L_x_13) ;  /* 0x0000000400240947 */ /* 0x000fea0003800000 */
[----:B------:R-:W0:Y:S01]  /*0f80*/  LDC.64 R28, c[0x0][0x728] ;  /* 0x0001ca00ff1c7b82 */ /* 0x000e220000000a00 */
[----:B------:R-:W-:Y:S02]  /*0f90*/  IMAD.MOV.U32 R4, RZ, RZ, R2 ;  /* 0x000000ffff047224 */ /* 0x000fe400078e0002 */
[----:B------:R-:W-:-:S05]  /*0fa0*/  IMAD.MOV.U32 R5, RZ, RZ, R3 ;  /* 0x000000ffff057224 */ /* 0x000fca00078e0003 */
[----:B------:R-:W1:Y:S08]  /*0fb0*/  LDC R6, c[0x0][0x730] ;  /* 0x0001cc00ff067b82 */ /* 0x000e700000000800 */
[----:B------:R-:W4:Y:S01]  /*0fc0*/  LDC.64 R30, c[0x0][0x720] ;  /* 0x0001c800ff1e7b82 */ /* 0x000f220000000a00 */
[----:B0-----:R-:W-:-:S04]  /*0fd0*/  ISETP.NE.U32.AND P0, PT, R28, RZ, PT ;  /* 0x000000ff1c00720c */ /* 0x001fc80003f05070 */
[----:B------:R-:W-:-:S13]  /*0fe0*/  ISETP.NE.AND.EX P0, PT, R29, RZ, PT, P0 ;  /* 0x000000ff1d00720c */ /* 0x000fda0003f05300 */
[----:B-1--4-:R-:W-:Y:S05]  /*0ff0*/  @!P0 BRA `(.L_x_14) ;  /* 0x0000000000288947 */ /* 0x012fea0003800000 */
[----:B------:R-:W0:Y:S02]  /*1000*/  LDC R23, c[0x0][0x734] ;  /* 0x0001cd00ff177b82 */ /* 0x000e240000000800 */
[----:B0-----:R-:W-:-:S05]  /*1010*/  IADD3 R23, P0, R2, R23, RZ ;  /* 0x0000001702177210 */ /* 0x001fca0007f1e0ff */
[----:B------:R-:W-:-:S04]  /*1020*/  IMAD.X R27, RZ, RZ, R3, P0 ;  /* 0x000000ffff1b7224 */ /* 0x000fc800000e0603 */
[----:B------:R-:W-:-:S04]  /*1030*/  IMAD.WIDE.U32 R4, R27, R28, RZ ;  /* 0x0000001c1b047225 */ /* 0x000fc800078e00ff */
[----:B------:R-:W-:-:S04]  /*1040*/  IMAD.WIDE.U32 R20, P0, R23, R29, R4 ;  /* 0x0000001d17147225 */ /* 0x000fc80007800004 */
[----:B------:R-:W-:-:S04]  /*1050*/  IMAD.WIDE.U32 R4, R23, R28, RZ ;  /* 0x0000001c17047225 */ /* 0x000fc800078e00ff */
[----:B------:R-:W-:Y:S01]  /*1060*/  IMAD.X R23, RZ, RZ, RZ, P0 ;  /* 0x000000ffff177224 */ /* 0x000fe200000e06ff */
[----:B------:R-:W-:Y:S01]  /*1070*/  IADD3 RZ, P0, R5, R20, RZ ;  /* 0x0000001405ff7210 */ /* 0x000fe20007f1e0ff */
[----:B------:R-:W-:-:S04]  /*1080*/  IMAD.MOV.U32 R22, RZ, RZ, R21 ;  /* 0x000000ffff167224 */ /* 0x000fc800078e0015 */
[----:B------:R-:W-:-:S08]  /*1090*/  IMAD.WIDE.U32.X R4, R27, R29, R22, P0 ;  /* 0x0000001d1b047225 */ /* 0x000fd000000e0416 */
.L_x_14:
[----:B------:R-:W0:Y:S01]  /*10a0*/  LDC.64 R32, c[0x0][0x740] ;  /* 0x0001d000ff207b82 */ /* 0x000e220000000a00 */
[-CC-:B------:R-:W-:Y:S01]  /*10b0*/  SHF.R.U64 R36, R4, R6.reuse, R5.reuse ;  /* 0x0000000604247219 */ /* 0x180fe20000001205 */
[----:B------:R-:W-:Y:S01]  /*10c0*/  IMAD.MOV.U32 R37, RZ, RZ, 0x1 ;  /* 0x00000001ff257424 */ /* 0x000fe200078e00ff */
[----:B------:R-:W-:Y:S02]  /*10d0*/  SHF.R.U32.HI R4, RZ, R6, R5 ;  /* 0x00000006ff047219 */ /* 0x000fe40000011605 */
[----:B------:R-:W-:-:S03]  /*10e0*/  IADD3 R21, P0, RZ, -R36, RZ ;  /* 0x80000024ff157210 */ /* 0x000fc60007f1e0ff */
[----:B------:R-:W1:Y:S02]  /*10f0*/  LDC R20, c[0x0][0x718] ;  /* 0x0001c600ff147b82 */ /* 0x000e640000000800 */
[----:B------:R-:W-:-:S04]  /*1100*/  IMAD.X R5, RZ, RZ, ~R4, P0 ;  /* 0x000000ffff057224 */ /* 0x000fc800000e0e04 */
[-C--:B------:R-:W-:Y:S02]  /*1110*/  IMAD R6, R5, R30.reuse, RZ ;  /* 0x0000001e05067224 */ /* 0x080fe400078e02ff */
[----:B------:R-:W4:Y:S01]  /*1120*/  LDC R23, c[0x0][0x708] ;  /* 0x0001c200ff177b82 */ /* 0x000f220000000800 */
[----:B------:R-:W-:-:S04]  /*1130*/  IMAD.WIDE.U32 R4, R21, R30, R2 ;  /* 0x0000001e15047225 */ /* 0x000fc800078e0002 */
[----:B------:R-:W-:-:S03]  /*1140*/  IMAD R21, R21, R31, R6 ;  /* 0x0000001f15157224 */ /* 0x000fc600078e0206 */
[----:B------:R-:W2:Y:S01]  /*1150*/  LDC R28, c[0x0][0x758] ;  /* 0x0001d600ff1c7b82 */ /* 0x000ea20000000800 */
[----:B------:R-:W-:Y:S01]  /*1160*/  IMAD.IADD R5, R5, 0x1, R21 ;  /* 0x0000000105057824 */ /* 0x000fe200078e0215 */
[----:B0-----:R-:W-:Y:S01]  /*1170*/  ISETP.NE.U32.AND P0, PT, R32, RZ, PT ;  /* 0x000000ff2000720c */ /* 0x001fe20003f05070 */
[----:B------:R-:W-:-:S03]  /*1180*/  IMAD.MOV.U32 R21, RZ, RZ, -0x1 ;  /* 0xffffffffff157424 */ /* 0x000fc600078e00ff */
[----:B------:R-:W-:Y:S02]  /*1190*/  ISETP.NE.AND.EX P0, PT, R33, RZ, PT, P0 ;  /* 0x000000ff2100720c */ /* 0x000fe40003f05300 */
[----:B------:R-:W0:Y:S01]  /*11a0*/  LDC R31, c[0x0][0x700] ;  /* 0x0001c000ff1f7b82 */ /* 0x000e220000000800 */
[-CC-:B-1----:R-:W-:Y:S02]  /*11b0*/  SHF.R.U64 R29, R4, R20.reuse, R5.reuse ;  /* 0x00000014041d7219 */ /* 0x182fe40000001205 */
[----:B------:R-:W-:-:S05]  /*11c0*/  SHF.R.U32.HI R4, RZ, R20, R5 ;  /* 0x00000014ff047219 */ /* 0x000fca0000011605 */
[----:B------:R-:W1:Y:S01]  /*11d0*/  LDC R30, c[0x0][0x748] ;  /* 0x0001d200ff1e7b82 */ /* 0x000e620000000800 */
[-CC-:B----4-:R-:W-:Y:S02]  /*11e0*/  SHF.R.U64 R39, R29, R23.reuse, R4.reuse ;  /* 0x000000171d277219 */ /* 0x190fe40000001204 */
[----:B------:R-:W-:-:S05]  /*11f0*/  SHF.R.U32.HI R5, RZ, R23, R4 ;  /* 0x00000017ff057219 */ /* 0x000fca0000011604 */
[----:B------:R-:W4:Y:S01]  /*1200*/  LDC R35, c[0x0][0x738] ;  /* 0x0001ce00ff237b82 */ /* 0x000f220000000800 */
[-C--:B--2---:R-:W-:Y:S02]  /*1210*/  SHF.L.U32 R4, R21, R28.reuse, RZ ;  /* 0x0000001c15047219 */ /* 0x084fe400000006ff */
[--C-:B------:R-:W-:Y:S02]  /*1220*/  SHF.R.U64 R38, R39, R28, R5.reuse ;  /* 0x0000001c27267219 */ /* 0x100fe40000001205 */
[----:B------:R-:W-:Y:S02]  /*1230*/  LOP3.LUT R6, RZ, R4, RZ, 0x33, !PT ;  /* 0x00000004ff067212 */ /* 0x000fe400078e33ff */
[----:B------:R-:W-:Y:S01]  /*1240*/  SHF.R.U32.HI R5, RZ, R28, R5 ;  /* 0x0000001cff057219 */ /* 0x000fe20000011605 */
[----:B------:R-:W2:Y:S01]  /*1250*/  LDC R34, c[0x0][0x710] ;  /* 0x0001c400ff227b82 */ /* 0x000ea20000000800 */
[----:B------:R-:W-:Y:S01]  /*1260*/  IMAD.MOV.U32 R4, RZ, RZ, R38 ;  /* 0x000000ffff047224 */ /* 0x000fe200078e0026 */
[----:B------:R-:W-:Y:S06]  /*1270*/  @!P0 BRA `(.L_x_15) ;  /* 0x0000000000288947 */ /* 0x000fec0003800000 */
[----:B------:R-:W3:Y:S02]  /*1280*/  LDC R23, c[0x0][0x74c] ;  /* 0x0001d300ff177b82 */ /* 0x000ee40000000800 */
[----:B---3--:R-:W-:-:S05]  /*1290*/  IADD3 R23, P0, R38, R23, RZ ;  /* 0x0000001726177210 */ /* 0x008fca0007f1e0ff */
        /* <DEDUP_REMOVED lines=8> */
.L_x_15:
[----:B-1----:R-:W-:Y:S01]  /*1320*/  SHF.R.U64 R17, R4, R30, R5 ;  /* 0x0000001e04117219 */ /* 0x002fe20000001205 */
[----:B------:R-:W-:Y:S01]  /*1330*/  @P3 IMAD R24, R25, R26, R16 ;  /* 0x0000001a19183224 */ /* 0x000fe200078e0210 */
[----:B------:R-:W-:Y:S02]  /*1340*/  SHF.L.U32 R4, R37, R28, RZ ;  /* 0x0000001c25047219 */ /* 0x000fe400000006ff */
[----:B------:R-:W-:Y:S01]  /*1350*/  LOP3.LUT R5, R39, R6, RZ, 0xc0, !PT ;  /* 0x0000000627057212 */ /* 0x000fe200078ec0ff */
[----:B0-----:R-:W-:Y:S02]  /*1360*/  VIADD R6, R31, 0xffffffff ;  /* 0xffffffff1f067836 */ /* 0x001fe40000000000 */
[----:B------:R-:W-:Y:S02]  /*1370*/  IMAD.MOV R20, RZ, RZ, -R17 ;  /* 0x000000ffff147224 */ /* 0x000fe400078e0a11 */
[----:B------:R-:W-:Y:S01]  /*1380*/  IMAD R5, R4, R17, R5 ;  /* 0x0000001104057224 */ /* 0x000fe200078e0205 */
[----:B------:R-:W-:Y:S01]  /*1390*/  LOP3.LUT R17, R29, R6, RZ, 0xc0, !PT ;  /* 0x000000061d117212 */ /* 0x000fe200078ec0ff */
[----:B----4-:R-:W-:-:S02]  /*13a0*/  IMAD R4, R20, R35, R38 ;  /* 0x0000002314047224 */ /* 0x010fc400078e0226 */
[----:B--2---:R-:W-:Y:S02]  /*13b0*/  IMAD R6, R5, R34, R24 ;  /* 0x0000002205067224 */ /* 0x004fe400078e0218 */
[----:B------:R-:W-:Y:S02]  /*13c0*/  IMAD R17, R4, R31, R17 ;  /* 0x0000001f04117224 */ /* 0x000fe400078e0211 */
[----:B------:R-:W-:Y:S02]  /*13d0*/  IMAD.MOV.U32 R20, RZ, RZ, 0x1 ;  /* 0x00000001ff147424 */ /* 0x000fe400078e00ff */
[----:B------:R-:W-:Y:S01]  /*13e0*/  IMAD.MOV.U32 R4, RZ, RZ, R36 ;  /* 0x000000ffff047224 */ /* 0x000fe200078e0024 */
[----:B------:R-:W-:Y:S02]  /*13f0*/  SEL R5, R17, R6, !P3 ;  /* 0x0000000611057207 */ /* 0x000fe40005800000 */
[----:B------:R-:W-:-:S07]  /*1400*/  SEL R6, R6, R17, !P3 ;  /* 0x0000001106067207 */ /* 0x000fce0005800000 */
.L_x_13:
[----:B------:R-:W-:Y:S05]  /*1410*/  @!P1 BRA `(.L_x_16) ;  /* 0x00000000000c9947 */ /* 0x000fea0003800000 */
[----:B------:R-:W-:Y:S01]  /*1420*/  UCGABAR_WAIT ;  /* 0x0000000000007dc7 */ /* 0x000fe20008000000 */
[----:B------:R-:W-:Y:S01]  /*1430*/  CCTL.IVALL ;  /* 0x00000000ff00798f */ /* 0x000fe20002000000 */
[----:B------:R-:W-:Y:S05]  /*1440*/  BRA `(.L_x_17) ;  /* 0x0000000000047947 */ /* 0x000fea0003800000 */
.L_x_16:
[----:B------:R-:W-:Y:S06]  /*1450*/  BAR.SYNC.DEFER_BLOCKING 0x0 ;  /* 0x0000000000007b1d */ /* 0x000fec0000010000 */
.L_x_17:
[----:B------:R-:W-:Y:S05]  /*1460*/  @!P2 BRA `(.L_x_18) ;  /* 0x000000680074a947 */ /* 0x000fea0003800000 */
[----:B------:R-:W-:-:S13]  /*1470*/  ISETP.GT.U32.AND P0, PT, R40, 0x1, PT ;  /* 0x000000012800780c */ /* 0x000fda0003f04070 */
[----:B------:R-:W-:Y:S05]  /*1480*/  @P0 EXIT ;  /* 0x000000000000094d */ /* 0x000fea0003800000 */
.L_x_19:
[----:B------:R-:W-:-:S08]  /*1490*/  NOP ;  /* 0x0000000000007918 */ /* 0x000fd00000000000 */
[----:B------:R-:W0:Y:S02]  /*14a0*/  USETMAXREG.TRY_ALLOC.CTAPOOL UP0, 0xe8 ;  /* 0x000000e8000079c8 */ /* 0x000e240008000600 */
[----:B0-----:R-:W-:-:S13]  /*14b0*/  PLOP3.LUT P0, PT, PT, PT, UP0, 0x80, 0x0 ;  /* 0x000000000000781c */ /* 0x001fda0003f0f008 */
[----:B------:R-:W-:Y:S05]  /*14c0*/  @!P0 BRA `(.L_x_19) ;  /* 0xfffffffc00f08947 */ /* 0x000fea000383ffff */
[----:B------:R-:W-:-:S13]  /*14d0*/  LOP3.LUT P0, RZ, R20, 0xff, RZ, 0xc0, !PT ;  /* 0x000000ff14ff7812 */ /* 0x000fda000780c0ff */
[----:B------:R-:W-:Y:S05]  /*14e0*/  @!P0 EXIT ;  /* 0x000000000000894d */ /* 0x000fea0003800000 */
[CC--:B------:R-:W-:Y:S01]  /*14f0*/  LEA.HI R17, R18.reuse, R11.reuse, RZ, 0x2 ;  /* 0x0000000b12117211 */ /* 0x0c0fe200078f10ff */
[----:B------:R-:W0:Y:S01]  /*1500*/  S2UR UR6, SR_CgaCtaId ;  /* 0x00000000000679c3 */ /* 0x000e220000008800 */
[-C--:B------:R-:W-:Y:S01]  /*1510*/  LEA.HI R10, R11, R11.reuse, RZ, 0x1 ;  /* 0x0000000b0b0a7211 */ /* 0x080fe200078f08ff */
[----:B------:R-:W-:Y:S01]  /*1520*/  UIADD3 UR7, UR13, -0x1, URZ ;  /* 0xffffffff0d077890 */ /* 0x000fe2000fffe03f */
[--C-:B------:R-:W-:Y:S01]  /*1530*/  SHF.R.S32.HI R19, RZ, 0x2, R17.reuse ;  /* 0x00000002ff137819 */ /* 0x100fe20000011411 */
[----:B------:R-:W-:Y:S01]  /*1540*/  UMOV UR12, 0x400 ;  /* 0x00000400000c7882 */ /* 0x000fe20000000000 */
[----:B------:R-:W-:Y:S01]  /*1550*/  SHF.R.S32.HI R16, RZ, 0x1f, R17 ;  /* 0x0000001fff107819 */ /* 0x000fe20000011411 */
[----:B------:R-:W-:Y:S01]  /*1560*/  UISETP.NE.AND UP0, UPT, UR7, URZ, UPT ;  /* 0x0000003f0700728c */ /* 0x000fe2000bf05270 */
[----:B------:R-:W-:Y:S01]  /*1570*/  LEA.HI R20, R18, R11, RZ, 0x5 ;  /* 0x0000000b12147211 */ /* 0x000fe200078f28ff */
[----:B------:R-:W-:Y:S01]  /*1580*/  ULDC UR8, c[0x0][0x284] ;  /* 0x0000a10000087ab9 */ /* 0x000fe20000000800 */
[----:B------:R-:W-:Y:S01]  /*1590*/  LEA.HI R18, R16, R19, RZ, 0x3 ;  /* 0x0000001310127211 */ /* 0x000fe200078f18ff */
[----:B------:R-:W-:Y:S01]  /*15a0*/  USHF.L.U32 UR17, UR14, 0x1, URZ ;  /* 0x000000010e117899 */ /* 0x000fe2000800063f */
[----:B------:R-:W-:-:S02]  /*15b0*/  LOP3.LUT R16, R10, 0x3ffffe, RZ, 0xc0, !PT ;  /* 0x003ffffe0a107812 */ /* 0x000fc400078ec0ff */
[----:B------:R-:W-:Y:S02]  /*15c0*/  LOP3.LUT R22, R17, 0xfffffffc, RZ, 0xc0, !PT ;  /* 0xfffffffc11167812 */ /* 0x000fe400078ec0ff */
[----:B------:R-:W-:Y:S01]  /*15d0*/  LOP3.LUT R18, R18, 0xfffffff8, RZ, 0xc0, !PT ;  /* 0xfffffff812127812 */ /* 0x000fe200078ec0ff */
[C---:B------:R-:W-:Y:S01]  /*15e0*/  IMAD.IADD R17, R11.reuse, 0x1, -R16 ;  /* 0x000000010b117824 */ /* 0x040fe200078e0a10 */
[C---:B------:R-:W-:Y:S01]  /*15f0*/  LOP3.LUT P0, RZ, R11.reuse, 0x7, RZ, 0xc0, !PT ;  /* 0x000000070bff7812 */ /* 0x040fe2000780c0ff */
[----:B------:R-:W-:Y:S01]  /*1600*/  IMAD.IADD R16, R11, 0x1, -R22 ;  /* 0x000000010b107824 */ /* 0x000fe200078e0a16 */
[----:B------:R-:W-:Y:S01]  /*1610*/  SHF.R.S32.HI R11, RZ, 0x1, R10 ;  /* 0x00000001ff0b7819 */ /* 0x000fe2000001140a */
[----:B------:R-:W-:Y:S01]  /*1620*/  IMAD.IADD R18, R19, 0x1, -R18 ;  /* 0x0000000113127824 */ /* 0x000fe200078e0a12 */
[----:B------:R-:W-:Y:S02]  /*1630*/  SHF.R.S32.HI R19, RZ, 0x5, R20 ;  /* 0x00000005ff137819 */ /* 0x000fe40000011414 */
[----:B------:R-:W-:Y:S01]  /*1640*/  LEA.HI R10, R10, R11, RZ, 0x1 ;  /* 0x0000000b0a0a7211 */ /* 0x000fe200078f08ff */
[----:B0-----:R-:W-:Y:S01]  /*1650*/  ULEA UR12, UR6, UR12, 0x18 ;  /* 0x0000000c060c7291 */ /* 0x001fe2000f8ec03f */
[----:B------:R-:W-:Y:S01]  /*1660*/  ISETP.LT.U32.AND P0, PT, R15, 0x2, !P0 ;  /* 0x000000020f00780c */ /* 0x000fe20004701070 */
[----:B------:R-:W-:Y:S01]  /*1670*/  IMAD R17, R19, 0x2, R17 ;  /* 0x0000000213117824 */ /* 0x000fe200078e0211 */
[----:B------:R-:W-:Y:S01]  /*1680*/  LOP3.LUT R10, R10, 0x7fffffe, RZ, 0xc0, !PT ;  /* 0x07fffffe0a0a7812 */ /* 0x000fe200078ec0ff */
[----:B------:R-:W-:Y:S01]  /*1690*/  USHF.L.U32 UR6, UR7, 0x3, URZ ;  /* 0x0000000307067899 */ /* 0x000fe2000800063f */
[----:B------:R-:W-:Y:S01]  /*16a0*/  LOP3.LUT R89, R7, 0x1, RZ, 0xfc, !PT ;  /* 0x0000000107597812 */ /* 0x000fe200078efcff */
[----:B------:R-:W-:Y:S01]  /*16b0*/  IMAD R20, R17, 0x8, R18 ;  /* 0x0000000811147824 */ /* 0x000fe200078e0212 */
[----:B------:R-:W-:Y:S01]  /*16c0*/  USEL UR7, URZ, 0x1, UP0 ;  /* 0x000000013f077887 */ /* 0x000fe20008000000 */
[----:B------:R-:W-:Y:S01]  /*16d0*/  IMAD.IADD R11, R11, 0x1, -R10 ;  /* 0x000000010b0b7824 */ /* 0x000fe200078e0a0a */
[----:B------:R-:W-:Y:S01]  /*16e0*/  VIMNMX R17, RZ, UR14, PT ;  /* 0x0000000eff117c48 */ /* 0x000fe2000bfe0100 */
[C-C-:B------:R-:W-:Y:S01]  /*16f0*/  IMAD R10, R19.reuse, 0x10, R18.reuse ;  /* 0x00000010130a7824 */ /* 0x140fe200078e0212 */
[----:B------:R-:W-:Y:S01]  /*1700*/  UIADD3 UR20, UR12, 0xb0, URZ ;  /* 0x000000b00c147890 */ /* 0x000fe2000fffe03f */
[----:B------:R-:W-:Y:S01]  /*1710*/  IMAD R18, R19, -0x10, -R18 ;  /* 0xfffffff013127824 */ /* 0x000fe200078e0a12 */
[----:B------:R-:W-:Y:S01]  /*1720*/  ULOP3.LUT UR6, UR6, 0x8, URZ, 0xc0, !UPT ;  /* 0x0000000806067892 */ /* 0x000fe2000f8ec03f */
[----:B------:R-:W-:Y:S01]  /*1730*/  IMAD R20, R20, 0x4, R11 ;  /* 0x0000000414147824 */ /* 0x000fe200078e020b */
[----:B------:R-:W-:Y:S01]  /*1740*/  IADD3 R17, -R17, UR14, RZ ;  /* 0x0000000e11117c10 */ /* 0x000fe2000fffe1ff */
[----:B------:R-:W-:Y:S01]  /*1750*/  IMAD.U32 R91, RZ, RZ, UR7 ;  /* 0x00000007ff5b7e24 */ /* 0x000fe2000f8e00ff */
[----:B------:R-:W-:Y:S01]  /*1760*/  SEL R19, RZ, 0x1, !P0 ;  /* 0x00000001ff137807 */ /* 0x000fe20004000000 */
[----:B------:R-:W-:Y:S01]  /*1770*/  VIADD R18, R18, UR8 ;  /* 0x0000000812127c36 */ /* 0x000fe20008000000 */
[----:B------:R-:W-:Y:S01]  /*1780*/  SHF.R.S32.HI R11, RZ, 0x1f, R10 ;  /* 0x0000001fff0b7819 */ /* 0x000fe2000001140a */
[----:B------:R-:W-:Y:S01]  /*1790*/  IMAD.SHL.U32 R20, R20, 0x20, RZ ;  /* 0x0000002014147824 */ /* 0x000fe200078e00ff */
[----:B------:R-:W-:-:S02]  /*17a0*/  ULEA UR13, UR13, UR20, 0x3 ;  /* 0x000000140d0d7291 */ /* 0x000fc4000f8e183f */
[----:B------:R-:W-:Y:S02]  /*17b0*/  ULOP3.LUT UR21, UR6, 0x8, URZ, 0x3c, !UPT ;  /* 0x0000000806157892 */ /* 0x000fe4000f8e3c3f */
[----:B------:R-:W-:-:S12]  /*17c0*/  ULOP3.LUT UR15, UR6, 0x18, URZ, 0x3c, !UPT ;  /* 0x00000018060f7892 */ /* 0x000fd8000f8e3c3f */
.L_x_160:
[----:B------:R-:W-:Y:S01]  /*17d0*/  SHF.L.U32 R21, R91, 0x1f, RZ ;  /* 0x0000001f5b157819 */ /* 0x000fe200000006ff */
[----:B------:R-:W-:Y:S01]  /*17e0*/  IMAD.MOV.U32 R22, RZ, RZ, RZ ;  /* 0x000000ffff167224 */ /* 0x000fe200078e00ff */
[----:B------:R-:W-:Y:S02]  /*17f0*/  ISETP.GE.AND P1, PT, R17, 0x1, PT ;  /* 0x000000011100780c */ /* 0x000fe40003f26270 */
[----:B------:R-:W0:Y:S02]  /*1800*/  SYNCS.PHASECHK.TRANS64.TRYWAIT P0, [UR13+-0x8], R21 ;  /* 0xfffff815ff0075a7 */ /* 0x000e24000800014d */
[----:B01-3-5:R-:W-:Y:S09]  /*1810*/  @!P0 BRA `(.L_x_20) ;  /* 0x00000078009c8947 */ /* 0x02bff20003800000 */
.L_x_188:
[----:B------:R-:W-:Y:S01]  /*1820*/  UMOV UR6, URZ ;  /* 0x0000003f00067c82 */ /* 0x000fe20008000000 */
[----:B------:R-:W-:Y:S01]  /*1830*/  IMAD.MOV.U32 R88, RZ, RZ, RZ ;  /* 0x000000ffff587224 */ /* 0x000fe200078e00ff */
[----:B0-----:R-:W-:Y:S01]  /*1840*/  CS2R R24, SRZ ;  /* 0x0000000000187805 */ /* 0x001fe2000001ff00 */
[----:B------:R-:W-:Y:S01]  /*1850*/  IMAD.MOV.U32 R90, RZ, RZ, RZ ;  /* 0x000000ffff5a7224 */ /* 0x000fe200078e00ff */
[----:B------:R-:W-:Y:S01]  /*1860*/  CS2R R26, SRZ ;  /* 0x00000000001a7805 */ /* 0x000fe2000001ff00 */
        /* <DEDUP_REMOVED lines=60> */
[----:B------:R-:W-:-:S02]  /*1c30*/  IMAD.MOV.U32 R152, RZ, RZ, RZ ;  /* 0x000000ffff987224 */ /* 0x000fc400078e00ff */
[----:B------:R-:W-:Y:S02]  /*1c40*/  IMAD.MOV.U32 R154, RZ, RZ, RZ ;  /* 0x000000ffff9a7224 */ /* 0x000fe400078e00ff */
[----:B------:R-:W-:Y:S02]  /*1c50*/  IMAD.MOV.U32 R156, RZ, RZ, RZ ;  /* 0x000000ffff9c7224 */ /* 0x000fe400078e00ff */
[----:B------:R-:W-:Y:S02]  /*1c60*/  IMAD.MOV.U32 R158, RZ, RZ, RZ ;  /* 0x000000ffff9e7224 */ /* 0x000fe400078e00ff */
[----:B------:R-:W-:Y:S02]  /*1c70*/  IMAD.MOV.U32 R160, RZ, RZ, RZ ;  /* 0x000000ffffa07224 */ /* 0x000fe400078e00ff */
[----:B------:R-:W-:Y:S02]  /*1c80*/  IMAD.MOV.U32 R162, RZ, RZ, RZ ;  /* 0x000000ffffa27224 */ /* 0x000fe400078e00ff */
        /* <DEDUP_REMOVED lines=24> */
[----:B------:R-:W-:Y:S01]  /*1e10*/  IMAD.MOV.U32 R21, RZ, RZ, RZ ;  /* 0x000000ffff157224 */ /* 0x000fe200078e00ff */
[----:B------:R-:W-:Y:S06]  /*1e20*/  @!P1 BRA `(.L_x_21) ;  /* 0x0000000800349947 */ /* 0x000fec0003800000 */
[----:B------:R-:W-:Y:S01]  /*1e30*/  IMAD.MOV.U32 R22, RZ, RZ, RZ ;  /* 0x000000ffff167224 */ /* 0x000fe200078e00ff */
[----:B------:R-:W-:Y:S01]  /*1e40*/  UMOV UR6, URZ ;  /* 0x0000003f00067c82 */ /* 0x000fe20008000000 */
[----:B------:R-:W-:Y:S01]  /*1e50*/  IMAD.MOV.U32 R23, RZ, RZ, R17 ;  /* 0x000000ffff177224 */ /* 0x000fe200078e0011 */
[----:B------:R-:W-:Y:S01]  /*1e60*/  UPLOP3.LUT UP0, UPT, UPT, UPT, UPT, 0x40, 0x0 ;  /* 0x000000000000789c */ /* 0x000fe20003f0e870 */
[----:B------:R-:W-:Y:S01]  /*1e70*/  IMAD.U32 R99, RZ, RZ, UR4 ;  /* 0x00000004ff637e24 */ /* 0x000fe2000f8e00ff */
[----:B------:R-:W-:Y:S01]  /*1e80*/  UMOV UR16, UR5 ;  /* 0x0000000500107c82 */ /* 0x000fe20008000000 */
[----:B------:R-:W-:Y:S01]  /*1e90*/  IMAD.U32 R93, RZ, RZ, UR5 ;  /* 0x00000005ff5d7e24 */ /* 0x000fe2000f8e00ff */
[----:B------:R-:W-:Y:S01]  /*1ea0*/  UMOV UR7, URZ ;  /* 0x0000003f00077c82 */ /* 0x000fe20008000000 */
[----:B------:R-:W-:-:S06]  /*1eb0*/  ULDC UR22, c[0x0][0x644] ;  /* 0x0001910000167ab9 */ /* 0x000fcc0000000800 */
.L_x_29:
[----:B------:R-:W-:-:S13]  /*1ec0*/  ISETP.NE.AND P1, PT, R89, 0x3, PT ;  /* 0x000000035900780c */ /* 0x000fda0003f25270 */
[----:B------:R-:W-:Y:S05]  /*1ed0*/  @!P1 BRA `(.L_x_22) ;  /* 0x0000000000049947 */ /* 0x000fea0003800000 */
[----:B------:R-:W-:Y:S01]  /*1ee0*/  BPT.TRAP 0x1 ;  /* 0x000000040000795c */ /* 0x000fe20000300000 */
.L_x_22:
[----:B------:R-:W-:Y:S01]  /*1ef0*/  ULEA UR8, UR16, UR12, 0x3 ;  /* 0x0000000c10087291 */ /* 0x000fe2000f8e183f */
[----:B------:R-:W-:-:S08]  /*1f00*/  SHF.L.U32 R95, R99, 0x1f, RZ ;  /* 0x0000001f635f7819 */ /* 0x000fd000000006ff */
[----:B------:R0:W1:Y:S01]  /*1f10*/  SYNCS.PHASECHK.TRANS64.TRYWAIT P0, [UR8], R95 ;  /* 0x0000005fff0075a7 */ /* 0x0000620008000148 */
[----:B------:R-:W-:Y:S05]  /*1f20*/  @!P1 BRA `(.L_x_23) ;  /* 0x0000000000049947 */ /* 0x000fea0003800000 */
[----:B------:R-:W-:Y:S01]  /*1f30*/  BPT.TRAP 0x1 ;  /* 0x000000040000795c */ /* 0x000fe20000300000 */
.L_x_23:
[----:B-1----:R-:W-:Y:S05]  /*1f40*/  @P0 BRA `(.L_x_24) ;  /* 0x0000000000080947 */ /* 0x002fea0003800000 */
[----:B------:R-:W1:Y:S02]  /*1f50*/  SYNCS.PHASECHK.TRANS64.TRYWAIT P0, [UR8], R95 ;  /* 0x0000005fff0075a7 */ /* 0x000e640008000148 */
[----:B-1----:R-:W-:Y:S05]  /*1f60*/  @!P0 BRA `(.L_x_25) ;  /* 0x0000007000e08947 */ /* 0x002fea0003800000 */
.L_x_24:
[----:B------:R-:W-:Y:S02]  /*1f70*/  USHF.L.U32 UR8, UR16, 0xa, URZ ;  /* 0x0000000a10087899 */ /* 0x000fe4000800063f */
[----:B------:R-:W-:Y:S02]  /*1f80*/  UIADD3 UR9, UR12, 0x180, URZ ;  /* 0x000001800c097890 */ /* 0x000fe4000fffe03f */
[----:B------:R-:W-:Y:S02]  /*1f90*/  UIADD3 UR10, UR12, 0xa180, URZ ;  /* 0x0000a1800c0a7890 */ /* 0x000fe4000fffe03f */
[----:B01----:R-:W-:Y:S01]  /*1fa0*/  LEA.HI.SX32 R95, R20, UR8, 0x1d ;  /* 0x00000008145f7c11 */ /* 0x003fe2000f8feaff */
[----:B------:R-:W-:Y:S02]  /*1fb0*/  USHF.R.U32.HI UR9, URZ, 0x4, UR9 ;  /* 0x000000043f097899 */ /* 0x000fe40008011609 */
[----:B------:R-:W-:Y:S02]  /*1fc0*/  USHF.R.U32.HI UR10, URZ, 0x4, UR10 ;  /* 0x000000043f0a7899 */ /* 0x000fe4000801160a */
[----:B------:R-:W-:Y:S01]  /*1fd0*/  LDS R97, [R95+UR12+0x32180] ;  /* 0x0321800c5f617984 */ /* 0x000fe20008000800 */
[----:B------:R-:W-:-:S02]  /*1fe0*/  USEL UR7, UR7, URZ, !UP0 ;  /* 0x0000003f07077287 */ /* 0x000fc4000c000000 */
[----:B------:R-:W-:Y:S01]  /*1ff0*/  ULOP3.LUT UR9, UR9, 0x3fff, URZ, 0xc0, !UPT ;  /* 0x00003fff09097892 */ /* 0x000fe2000f8ec03f */
[----:B------:R-:W0:Y:S01]  /*2000*/  LDS R212, [R95+UR12+0x32188] ;  /* 0x0321880c5fd47984 */ /* 0x000e220008000800 */
[----:B------:R-:W-:Y:S02]  /*2010*/  ULOP3.LUT UR10, UR10, 0x3fff, URZ, 0xc0, !UPT ;  /* 0x00003fff0a0a7892 */ /* 0x000fe4000f8ec03f */
[----:B------:R-:W-:Y:S02]  /*2020*/  UISETP.NE.U32.AND UP0, UPT, UR7, URZ, UPT ;  /* 0x0000003f0700728c */ /* 0x000fe4000bf05070 */
[----:B------:R-:W-:Y:S02]  /*2030*/  ULOP3.LUT UR7, UR9, 0x10000, URZ, 0xfc, !UPT ;  /* 0x0001000009077892 */ /* 0x000fe4000f8efc3f */
[----:B------:R-:W-:Y:S02]  /*2040*/  ULOP3.LUT UR10, UR10, 0x10000, URZ, 0xfc, !UPT ;  /* 0x000100000a0a7892 */ /* 0x000fe4000f8efc3f */
[----:B------:R-:W-:-:S02]  /*2050*/  ULEA UR7, UR16, UR7, 0x8 ;  /* 0x0000000710077291 */ /* 0x000fc4000f8e403f */
[----:B------:R-:W-:Y:S01]  /*2060*/  UIADD3 UR10, UR8, UR10, URZ ;  /* 0x0000000a080a7290 */ /* 0x000fe2000fffe03f */
[----:B------:R-:W-:Y:S01]  /*2070*/  UMOV UR9, 0x80000020 ;  /* 0x8000002000097882 */ /* 0x000fe20000000000 */
[----:B------:R-:W-:Y:S01]  /*2080*/  UMOV UR11, 0x40000040 ;  /* 0x40000040000b7882 */ /* 0x000fe20000000000 */
[----:B------:R-:W-:Y:S02]  /*2090*/  UIADD3 UR6, UR6, 0x2, URZ ;  /* 0x0000000206067890 */ /* 0x000fe4000fffe03f */
[----:B------:R-:W-:Y:S01]  /*20a0*/  UMOV UR8, UR7 ;  /* 0x0000000700087c82 */ /* 0x000fe20008000000 */
[----:B0-----:R-:W-:-:S06]  /*20b0*/  WARPGROUP.ARRIVE ;  /* 0x00000000000079c5 */ /* 0x001fcc0000000000 */
[----:B------:R-:W-:Y:S01]  /*20c0*/  QGMMA.SP.64x128x64.F32.E4M3.E4M3 R24, gdesc[UR8], R24, UP0, R97 ;  /* 0x05e06100081879f3 */ /* 0x000fe2000bf00a18 */
[----:B------:R-:W-:Y:S02]  /*20d0*/  UIADD3 UR8, UR7, 0x2, URZ ;  /* 0x0000000207087890 */ /* 0x000fe4000fffe03f */
[----:B------:R-:W-:Y:S01]  /*20e0*/  UIADD3 UR10, UR10, 0x4, URZ ;  /* 0x000000040a0a7890 */ /* 0x000fe2000fffe03f */
[----:B------:R-:W-:Y:S01]  /*20f0*/  UMOV UR9, 0x80000020 ;  /* 0x8000002000097882 */ /* 0x000fe20000000000 */
[----:B------:R-:W-:Y:S01]  /*2100*/  UMOV UR11, 0x40000040 ;  /* 0x40000040000b7882 */ /* 0x000fe20000000000 */
[----:B------:R-:W-:-:S04]  /*2110*/  UISETP.NE.AND UP0, UPT, UR6, UR22, UPT ;  /* 0x000000160600728c */ /* 0x000fc8000bf05270 */
[----:B------:R-:W-:-:S04]  /*2120*/  USEL UR7, URZ, 0x1, UP0 ;  /* 0x000000013f077887 */ /* 0x000fc80008000000 */
[----:B------:R-:W-:-:S06]  /*2130*/  UISETP.NE.AND UP0, UPT, UR7, URZ, UPT ;  /* 0x0000003f0700728c */ /* 0x000fcc000bf05270 */
[----:B------:R-:W-:Y:S01]  /*2140*/  PLOP3.LUT P0, PT, PT, PT, UP0, 0x80, 0x0 ;  /* 0x000000000000781c */ /* 0x000fe20003f0f008 */
[----:B------:R-:W-:Y:S03]  /*2150*/  QGMMA.SP.64x128x64.F32.E4M3.E4M3 R24, gdesc[UR8], R24, R212, gsb0 ;  /* 0x05e0d400081879f3 */ /* 0x000fe60008000a18 */
[----:B------:R-:W-:-:S09]  /*2160*/  WARPGROUP.DEPBAR.LE gsb0, 0x0 ;  /* 0x00008000000079c5 */ /* 0x000fd20000010000 */
[----:B------:R-:W-:Y:S05]  /*2170*/  @!P0 BRA `(.L_x_26) ;  /* 0x0000000400088947 */ /* 0x000fea0003800000 */
[----:B------:R-:W-:Y:S01]  /*2180*/  FADD R21, R24, R21 ;  /* 0x0000001518157221 */ /* 0x000fe20000000000 */
[----:B------:R-:W-:-:S01]  /*2190*/  FADD R210, R25, R210 ;  /* 0x000000d219d27221 */ /* 0x000fc20000000000 */
        /* <DEDUP_REMOVED lines=62> */
[----:B------:R-:W-:-:S02]  /*2580*/  WARPGROUP.DEPBAR.LE gsb0, 0x0 ;  /* 0x00008000000079c5 */ /* 0x000fc40000010000 */
[----:B------:R-:W-:-:S05]  /*2590*/  UMOV UR6, URZ ;  /* 0x0000003f00067c82 */ /* 0x000fca0008000000 */
.L_x_26:
[----:B------:R-:W-:Y:S05]  /*25a0*/  @!P1 BRA `(.L_x_27) ;  /* 0x0000000000049947 */ /* 0x000fea0003800000 */
[----:B------:R-:W-:Y:S01]  /*25b0*/  BPT.TRAP 0x1 ;  /* 0x000000040000795c */ /* 0x000fe20000300000 */
.L_x_27:
[----:B------:R-:W-:-:S13]  /*25c0*/  LOP3.LUT P0, RZ, R14, R19, RZ, 0xc0, !PT ;  /* 0x000000130eff7212 */ /* 0x000fda000780c0ff */
[----:B------:R-:W-:-:S05]  /*25d0*/  @P0 LEA R95, R93, UR12, 0x3 ;  /* 0x0000000c5d5f0c11 */ /* 0x000fca000f8e18ff */
[----:B------:R-:W-:-:S05]  /*25e0*/  @P0 VIADD R212, R95, 0x50 ;  /* 0x000000505fd40836 */ /* 0x000fca0000000000 */
[----:B------:R-:W-:-:S04]  /*25f0*/  @P0 PRMT R212, R15, 0x654, R212 ;  /* 0x000006540fd40816 */ /* 0x000fc800000000d4 */
[----:B------:R0:W-:Y:S01]  /*2600*/  @P0 SYNCS.ARRIVE.TRANS64.RED.A1T0 RZ, [R212+URZ], RZ ;  /* 0x000000ffd4ff09a7 */ /* 0x0001e2000810043f */
[----:B------:R-:W-:-:S13]  /*2610*/  ISETP.GT.U32.AND P0, PT, R7, 0x1, PT ;  /* 0x000000010700780c */ /* 0x000fda0003f04070 */
[----:B0-----:R-:W-:Y:S05]  /*2620*/  @P0 BRA `(.L_x_28) ;  /* 0x0000000000040947 */ /* 0x001fea0003800000 */
[----:B------:R-:W-:Y:S01]  /*2630*/  BPT.TRAP 0x1 ;  /* 0x000000040000795c */ /* 0x000fe20000300000 */
.L_x_28:
[----:B------:R-:W-:Y:S01]  /*2640*/  UIADD3 UR16, UR16, 0x1, URZ ;  /* 0x0000000110107890 */ /* 0x000fe2000fffe03f */
[----:B------:R-:W-:Y:S01]  /*2650*/  ISETP.GT.AND P1, PT, R23, 0x1, PT ;  /* 0x000000011700780c */ /* 0x000fe20003f24270 */
[----:B------:R-:W-:Y:S02]  /*2660*/  VIADD R93, R93, 0x1 ;  /* 0x000000015d5d7836 */ /* 0x000fe40000000000 */
[----:B------:R-:W-:Y:S01]  /*2670*/  UISETP.NE.AND UP1, UPT, UR16, 0xa, UPT ;  /* 0x0000000a1000788c */ /* 0x000fe2000bf25270 */
[----:B------:R-:W-:Y:S02]  /*2680*/  VIADD R23, R23, 0xffffffff ;  /* 0xffffffff17177836 */ /* 0x000fe40000000000 */
[C---:B------:R-:W-:Y:S01]  /*2690*/  ISETP.NE.AND P0, PT, R93.reuse, 0xa, PT ;  /* 0x0000000a5d00780c */ /* 0x040fe20003f05270 */
[----:B------:R-:W-:Y:S02]  /*26a0*/  USEL UR7, URZ, 0x1, UP1 ;  /* 0x000000013f077887 */ /* 0x000fe40008800000 */
[----:B------:R-:W-:Y:S01]  /*26b0*/  USEL UR16, UR16, URZ, UP1 ;  /* 0x0000003f10107287 */ /* 0x000fe20008800000 */
[----:B------:R-:W-:-:S03]  /*26c0*/  SEL R93, R93, RZ, P0 ;  /* 0x000000ff5d5d7207 */ /* 0x000fc60000000000 */
[----:B------:R-:W-:Y:S01]  /*26d0*/  LOP3.LUT R99, R99, UR7, RZ, 0x3c, !PT ;  /* 0x0000000763637c12 */ /* 0x000fe2000f8e3cff */
[----:B------:R-:W-:Y:S01]  /*26e0*/  UMOV UR7, 0x1 ;  /* 0x0000000100077882 */ /* 0x000fe20000000000 */
[----:B------:R-:W-:Y:S06]  /*26f0*/  @P1 BRA `(.L_x_29) ;  /* 0xfffffff400f01947 */ /* 0x000fec000383ffff */
.L_x_21:
[----:B------:R-:W-:Y:S01]  /*2700*/  UISETP.NE.AND UP0, UPT, UR6, URZ, UPT ;  /* 0x0000003f0600728c */ /* 0x000fe2000bf05270 */
[----:B------:R-:W-:Y:S01]  /*2710*/  IMAD.U32 R95, RZ, RZ, UR21 ;  /* 0x00000015ff5f7e24 */ /* 0x000fe2000f8e00ff */
[----:B------:R-:W-:Y:S01]  /*2720*/  SHF.L.U32 R93, R91, 0x1f, RZ ;  /* 0x0000001f5b5d7819 */ /* 0x000fe200000006ff */
[----:B------:R-:W-:Y:S01]  /*2730*/  IMAD.MOV.U32 R23, RZ, RZ, R21 ;  /* 0x000000ffff177224 */ /* 0x000fe200078e0015 */
[----:B------:R-:W-:-:S06]  /*2740*/  USEL UR6, URZ, 0x1, !UP0 ;  /* 0x000000013f067887 */ /* 0x000fcc000c000000 */
[----:B------:R-:W-:-:S13]  /*2750*/  ISETP.NE.AND P0, PT, RZ, UR6, PT ;  /* 0x00000006ff007c0c */ /* 0x000fda000bf05270 */
[----:B------:R-:W-:Y:S05]  /*2760*/  @!P0 BRA `(.L_x_30) ;  /* 0x0000000400048947 */ /* 0x000fea0003800000 */
[----:B------:R-:W-:Y:S01]  /*2770*/  FADD R23, R24, R23 ;  /* 0x0000001718177221 */ /* 0x000fe20000000000 */
        /* <DEDUP_REMOVED lines=63> */
[----:B------:R-:W-:-:S06]  /*2b70*/  WARPGROUP.DEPBAR.LE gsb0, 0x0 ;  /* 0x00008000000079c5 */ /* 0x000fcc0000010000 */
.L_x_30:
[----:B------:R0:W-:Y:S01]  /*2b80*/  SYNCS.ARRIVE.TRANS64.A1T0 RZ, [R95+UR20], RZ ;  /* 0x000000ff5fff79a7 */ /* 0x0001e20008100014 */
[----:B------:R-:W-:Y:S02]  /*2b90*/  WARPGROUP.DEPBAR.LE gsb0, 0x0 ;  /* 0x00008000000079c5 */ /* 0x000fe40000010000 */
[----:B------:R-:W-:Y:S01]  /*2ba0*/  UIADD3 UR5, UR5, UR17, URZ ;  /* 0x0000001105057290 */ /* 0x000fe2000fffe03f */
[----:B------:R-:W-:Y:S01]  /*2bb0*/  SHF.R.S32.HI R31, RZ, 0x1f, R4 ;  /* 0x0000001fff1f7819 */ /* 0x000fe20000011404 */
[----:B------:R-:W-:Y:S02]  /*2bc0*/  UISETP.GE.U32.AND UP1, UPT, UR17, 0xa, UPT ;  /* 0x0000000a1100788c */ /* 0x000fe4000bf26070 */
[----:B------:R-:W-:Y:S01]  /*2bd0*/  UISETP.GT.U32.AND UP0, UPT, UR5, 0x9, UPT ;  /* 0x000000090500788c */ /* 0x000fe2000bf04070 */
[----:B------:R-:W1:Y:S01]  /*2be0*/  SYNCS.PHASECHK.TRANS64.TRYWAIT P0, [UR13+0x8], R93 ;  /* 0x0000085dff0075a7 */ /* 0x000e62000800014d */
[----:B------:R-:W-:Y:S02]  /*2bf0*/  UIMAD.WIDE.U32 UR6, UR5, -0x33333333, URZ ;  /* 0xcccccccd050678a5 */ /* 0x000fe4000f8e003f */
[----:B------:R-:W-:-:S02]  /*2c00*/  UISETP.LT.U32.AND UP0, UPT, UR17, 0xa, UP0 ;  /* 0x0000000a1100788c */ /* 0x000fc40008701070 */
[----:B------:R-:W-:Y:S02]  /*2c10*/  USHF.R.U32.HI UR6, URZ, 0x3, UR7 ;  /* 0x000000033f067899 */ /* 0x000fe40008011607 */
[----:B------:R-:W-:Y:S02]  /*2c20*/  USEL UR8, URZ, 0x1, !UP0 ;  /* 0x000000013f087887 */ /* 0x000fe4000c000000 */
[----:B------:R-:W-:Y:S02]  /*2c30*/  UIMAD UR5, UR6, -0xa, UR5 ;  /* 0xfffffff6060578a4 */ /* 0x000fe4000f8e0205 */
[----:B------:R-:W-:-:S04]  /*2c40*/  ULOP3.LUT UR4, UR4, UR8, URZ, 0x3c, !UPT ;  /* 0x0000000804047292 */ /* 0x000fc8000f8e3c3f */
[----:B------:R-:W-:Y:S01]  /*2c50*/  @UP1 ULOP3.LUT UR4, UR4, 0x1, UR6, 0x78, !UPT ;  /* 0x0000000104041892 */ /* 0x000fe2000f8e7806 */
[----:B------:R-:W4:Y:S01]  /*2c60*/  LDC R30, c[0x0][0x288] ;  /* 0x0000a200ff1e7b82 */ /* 0x000f220000000800 */
[----:B01----:R-:W-:Y:S10]  /*2c70*/  @!P0 BRA `(.L_x_31) ;  /* 0x0000006400b48947 */ /* 0x003ff40003800000 */
.L_x_189:
[----:B------:R-:W-:Y:S01]  /*2c80*/  ULDC.64 UR6, c[0x0][0x6d0] ;  /* 0x0001b40000067ab9 */ /* 0x000fe20000000a00 */
[----:B------:R-:W-:Y:S02]  /*2c90*/  IMAD.SHL.U32 R34, R6, 0x40, RZ ;  /* 0x0000004006227824 */ /* 0x000fe400078e00ff */
[----:B------:R-:W-:Y:S02]  /*2ca0*/  IMAD R21, R31, UR6, RZ ;  /* 0x000000061f157c24 */ /* 0x000fe4000f8e02ff */
[C---:B------:R-:W-:Y:S01]  /*2cb0*/  IMAD.WIDE.U32 R26, R4.reuse, UR6, R10 ;  /* 0x00000006041a7c25 */ /* 0x040fe2000f8e000a */
[----:B------:R-:W-:Y:S01]  /*2cc0*/  ULDC UR6, c[0x0][0x284] ;  /* 0x0000a10000067ab9 */ /* 0x000fe20000000800 */
[----:B------:R-:W-:Y:S02]  /*2cd0*/  SHF.R.S32.HI R35, RZ, 0x1f, R34 ;  /* 0x0000001fff237819 */ /* 0x000fe40000011422 */
[----:B------:R-:W-:Y:S01]  /*2ce0*/  IMAD R29, R4, UR7, R21 ;  /* 0x00000007041d7c24 */ /* 0x000fe2000f8e0215 */
[C---:B------:R-:W-:Y:S01]  /*2cf0*/  ISETP.GE.AND P0, PT, R34.reuse, UR6, PT ;  /* 0x0000000622007c0c */ /* 0x040fe2000bf06270 */
[----:B------:R-:W-:Y:S01]  /*2d00*/  IMAD.SHL.U32 R21, R5, 0x80, RZ ;  /* 0x0000008005157824 */ /* 0x000fe200078e00ff */
[----:B------:R-:W-:Y:S01]  /*2d10*/  IADD3 R28, P1, R34, R26, RZ ;  /* 0x0000001a221c7210 */ /* 0x000fe20007f3e0ff */
[----:B0-----:R-:W-:-:S03]  /*2d20*/  IMAD.WIDE R24, R16, 0x2, RZ ;  /* 0x0000000210187825 */ /* 0x001fc600078e02ff */
[----:B----4-:R-:W-:Y:S01]  /*2d30*/  ISETP.GE.OR P0, PT, R21, R30, P0 ;  /* 0x0000001e1500720c */ /* 0x010fe20000706670 */
[----:B------:R-:W-:Y:S01]  /*2d40*/  IMAD R6, R16, -0x2, R30 ;  /* 0xfffffffe10067824 */ /* 0x000fe200078e021e */
[----:B------:R-:W-:Y:S01]  /*2d50*/  IADD3.X R29, R35, R27, R29, P1, !PT ;  /* 0x0000001b231d7210 */ /* 0x000fe20000ffe41d */
[----:B------:R-:W-:-:S04]  /*2d60*/  IMAD.WIDE R40, R5, 0x80, R24 ;  /* 0x0000008005287825 */ /* 0x000fc800078e0218 */
[----:B------:R-:W-:-:S06]  /*2d70*/  IMAD.IADD R5, R6, 0x1, -R21 ;  /* 0x0000000106057824 */ /* 0x000fcc00078e0a15 */
[----:B------:R-:W-:Y:S05]  /*2d80*/  @P0 BRA `(.L_x_32) ;  /* 0x00000048008c0947 */ /* 0x000fea0003800000 */
[----:B------:R-:W0:Y:S01]  /*2d90*/  LDC.64 R26, c[0x0][0x6c8] ;  /* 0x0001b200ff1a7b82 */ /* 0x000e220000000a00 */
[----:B---3-5:R-:W-:Y:S01]  /*2da0*/  FSETP.NEU.AND P0, PT, R12, RZ, PT ;  /* 0x000000ff0c00720b */ /* 0x028fe20003f0d000 */
[----:B------:R-:W-:Y:S01]  /*2db0*/  IMAD.IADD R42, R18, 0x1, -R34 ;  /* 0x00000001122a7824 */ /* 0x000fe200078e0a22 */
[----:B------:R-:W-:Y:S01]  /*2dc0*/  ISETP.GT.AND P1, PT, R5, RZ, PT ;  /* 0x000000ff0500720c */ /* 0x000fe20003f24270 */
[----:B------:R-:W-:Y:S03]  /*2dd0*/  BSSY B0, `(.L_x_32) ;  /* 0x000049e000007945 */ /* 0x000fe60003800000 */
[----:B------:R-:W-:Y:S01]  /*2de0*/  ISETP.GT.AND P5, PT, R42, RZ, P1 ;  /* 0x000000ff2a00720c */ /* 0x000fe20000fa4270 */
[-C--:B0-----:R-:W-:Y:S02]  /*2df0*/  IMAD R6, R41, R26.reuse, RZ ;  /* 0x0000001a29067224 */ /* 0x081fe400078e02ff */
[----:B------:R-:W-:-:S04]  /*2e00*/  IMAD.WIDE.U32 R44, R40, R26, R28 ;  /* 0x0000001a282c7225 */ /* 0x000fc800078e001c */
[----:B------:R-:W-:-:S04]  /*2e10*/  IMAD R21, R40, R27, R6 ;  /* 0x0000001b28157224 */ /* 0x000fc800078e0206 */
[----:B------:R-:W-:Y:S01]  /*2e20*/  IMAD.IADD R37, R45, 0x1, R21 ;  /* 0x000000012d257824 */ /* 0x000fe200078e0215 */
[----:B------:R-:W-:Y:S06]  /*2e30*/  @!P0 BRA `(.L_x_33) ;  /* 0x0000003000e08947 */ /* 0x000fec0003800000 */
[----:B------:R-:W-:Y:S01]  /*2e40*/  ULDC.64 UR6, c[0x0][0x6b8] ;  /* 0x0001ae0000067ab9 */ /* 0x000fe20000000a00 */
[----:B------:R-:W-:Y:S01]  /*2e50*/  ULDC.64 UR10, c[0x0][0x6b0] ;  /* 0x0001ac00000a7ab9 */ /* 0x000fe20000000a00 */
[----:B------:R-:W-:Y:S01]  /*2e60*/  IMAD.WIDE.U32 R24, R4, UR6, R10 ;  /* 0x0000000604187c25 */ /* 0x000fe2000f8e000a */
[----:B------:R-:W-:Y:S01]  /*2e70*/  ULDC.64 UR22, c[0x0][0x6a8] ;  /* 0x0001aa0000167ab9 */ /* 0x000fe20000000a00 */
[----:B------:R-:W0:Y:S01]  /*2e80*/  LDC.64 R38, c[0x0][0x6b0] ;  /* 0x0001ac00ff267b82 */ /* 0x000e220000000a00 */
[----:B------:R-:W-:Y:S01]  /*2e90*/  ULDC.64 UR8, c[0x0][0x6c0] ;  /* 0x0001b00000087ab9 */ /* 0x000fe20000000a00 */
[----:B------:R-:W-:Y:S01]  /*2ea0*/  IMAD R21, R31, UR6, RZ ;  /* 0x000000061f157c24 */ /* 0x000fe2000f8e02ff */
[----:B------:R-:W-:-:S03]  /*2eb0*/  IADD3 R30, P0, R34, R24, RZ ;  /* 0x00000018221e7210 */ /* 0x000fc60007f1e0ff */
[----:B------:R-:W-:Y:S02]  /*2ec0*/  IMAD R43, R4, UR7, R21 ;  /* 0x00000007042b7c24 */ /* 0x000fe4000f8e0215 */
[----:B------:R-:W-:-:S03]  /*2ed0*/  IMAD R21, R41, UR10, RZ ;  /* 0x0000000a29157c24 */ /* 0x000fc6000f8e02ff */
[----:B------:R-:W-:Y:S01]  /*2ee0*/  IADD3.X R31, R35, R25, R43, P0, !PT ;  /* 0x00000019231f7210 */ /* 0x000fe200007fe42b */
[C---:B------:R-:W-:Y:S02]  /*2ef0*/  IMAD R45, R40.reuse, UR11, R21 ;  /* 0x0000000b282d7c24 */ /* 0x040fe4000f8e0215 */
[----:B------:R-:W-:-:S04]  /*2f00*/  IMAD.WIDE.U32 R24, R40, UR10, R30 ;  /* 0x0000000a28187c25 */ /* 0x000fc8000f8e001e */
[----:B------:R-:W-:Y:S01]  /*2f10*/  IMAD.IADD R21, R25, 0x1, R45 ;  /* 0x0000000119157824 */ /* 0x000fe200078e022d */
[----:B------:R-:W-:-:S04]  /*2f20*/  LEA R28, P0, R24, UR22, 0x2 ;  /* 0x00000016181c7c11 */ /* 0x000fc8000f8010ff */
[----:B------:R-:W-:-:S05]  /*2f30*/  LEA.HI.X R29, R24, UR23, R21, 0x2, P0 ;  /* 0x00000017181d7c11 */ /* 0x000fca00080f1415 */
[----:B------:R-:W3:Y:S01]  /*2f40*/  @P5 LDG.E.LTC128B R21, desc[UR18][R28.64] ;  /* 0x000000121c155981 */ /* 0x000ee2000c1e1920 */
[----:B------:R-:W-:Y:S01]  /*2f50*/  IMAD.WIDE.U32 R32, R40, UR10, R34 ;  /* 0x0000000a28207c25 */ /* 0x000fe2000f8e0022 */
[----:B------:R-:W-:Y:S01]  /*2f60*/  LEA R24, P0, R44, UR8, 0x2 ;  /* 0x000000082c187c11 */ /* 0x000fe2000f8010ff */
[----:B------:R-:W-:Y:S02]  /*2f70*/  BSSY B1, `(.L_x_34) ;  /* 0x0000016000017945 */ /* 0x000fe40003800000 */
[----:B0-----:R-:W-:Y:S01]  /*2f80*/  IMAD.WIDE.U32 R40, R40, UR10, R38 ;  /* 0x0000000a28287c25 */ /* 0x001fe2000f8e0026 */
[----:B------:R-:W-:Y:S02]  /*2f90*/  IADD3 R36, P2, R10, R32, RZ ;  /* 0x000000200a247210 */ /* 0x000fe40007f5e0ff */
[----:B------:R-:W-:Y:S02]  /*2fa0*/  LEA.HI.X R25, R44, UR9, R37, 0x2, P0 ;  /* 0x000000092c197c11 */ /* 0x000fe400080f1425 */
[----:B------:R-:W-:-:S02]  /*2fb0*/  ISETP.GT.AND P0, PT, R5, 0x1, PT ;  /* 0x000000010500780c */ /* 0x000fc40003f04270 */
[----:B------:R-:W-:Y:S01]  /*2fc0*/  IADD3.X R37, R11, R45, R33, P2, !PT ;  /* 0x0000002d0b257210 */ /* 0x000fe200017fe421 */
[----:B------:R-:W-:Y:S01]  /*2fd0*/  IMAD.IADD R45, R45, 0x1, R41 ;  /* 0x000000012d2d7824 */ /* 0x000fe200078e0229 */
[----:B------:R-:W-:Y:S02]  /*2fe0*/  ISETP.GT.AND P2, PT, R42, RZ, P0 ;  /* 0x000000ff2a00720c */ /* 0x000fe40000744270 */
[----:B------:R-:W-:Y:S01]  /*2ff0*/  LEA R32, P4, R26, R24, 0x2 ;  /* 0x000000181a207211 */ /* 0x000fe200078810ff */
[----:B------:R-:W-:-:S04]  /*3000*/  IMAD.WIDE.U32 R36, R4, UR6, R36 ;  /* 0x0000000604247c25 */ /* 0x000fc8000f8e0024 */
[----:B---3--:R-:W-:-:S04]  /*3010*/  FMUL R6, R21, R12 ;  /* 0x0000000c15067220 */ /* 0x008fc80000400000 */
[----:B--2---:R-:W-:Y:S01]  /*3020*/  FFMA R47, R23, R13, R6 ;  /* 0x0000000d172f7223 */ /* 0x004fe20000000006 */
[----:B------:R-:W-:Y:S01]  /*3030*/  IADD3 R6, P6, R30, R40, RZ ;  /* 0x000000281e067210 */ /* 0x000fe20007fde0ff */
[----:B------:R-:W-:-:S03]  /*3040*/  IMAD.IADD R23, R43, 0x1, R37 ;  /* 0x000000012b177824 */ /* 0x000fc600078e0225 */
[----:B------:R0:W-:Y:S01]  /*3050*/  @P5 STG.E desc[UR18][R24.64], R47 ;  /* 0x0000002f18005986 */ /* 0x0001e2000c101912 */
[----:B------:R-:W-:Y:S01]  /*3060*/  IMAD.X R31, R45, 0x1, R31, P6 ;  /* 0x000000012d1f7824 */ /* 0x000fe200030e061f */
[----:B------:R-:W-:Y:S02]  /*3070*/  LEA R38, P6, R36, UR22, 0x2 ;  /* 0x0000001624267c11 */ /* 0x000fe4000f8c10ff */
[----:B------:R-:W-:Y:S02]  /*3080*/  LEA R30, P5, R6, UR22, 0x2 ;  /* 0x00000016061e7c11 */ /* 0x000fe4000f8a10ff */
[----:B------:R-:W-:Y:S02]  /*3090*/  LEA.HI.X R39, R36, UR23, R23, 0x2, P6 ;  /* 0x0000001724277c11 */ /* 0x000fe4000b0f1417 */
[----:B------:R-:W-:Y:S01]  /*30a0*/  LEA.HI.X R31, R6, UR23, R31, 0x2, P5 ;  /* 0x00000017061f7c11 */ /* 0x000fe2000a8f141f */
[----:B------:R-:W-:Y:S08]  /*30b0*/  @!P2 BRA `(.L_x_35) ;  /* 0x000000000004a947 */ /* 0x000ff00003800000 */
[----:B------:R1:W5:Y:S02]  /*30c0*/  LDG.E.LTC128B R21, desc[UR18][R30.64] ;  /* 0x000000121e157981 */ /* 0x000364000c1e1920 */
.L_x_35:
[----:B------:R-:W-:Y:S05]  /*30d0*/  BSYNC B1 ;  /* 0x0000000000017941 */ /* 0x000fea0003800000 */
.L_x_34:
[----:B-----5:R-:W-:Y:S01]  /*30e0*/  FMUL R6, R21, R12 ;  /* 0x0000000c15067220 */ /* 0x020fe20000400000 */
[----:B------:R-:W-:Y:S01]  /*30f0*/  LEA.HI.X R33, R26, R25, R27, 0x2, P4 ;  /* 0x000000191a217211 */ /* 0x000fe200020f141b */
[----:B------:R-:W-:Y:S01]  /*3100*/  BSSY B1, `(.L_x_36) ;  /* 0x0000008000017945 */ /* 0x000fe20003800000 */
[----:B------:R-:W-:Y:S01]  /*3110*/  ISETP.GT.AND P1, PT, R42, 0x8, P1 ;  /* 0x000000082a00780c */ /* 0x000fe20000f24270 */
[----:B------:R-:W-:Y:S01]  /*3120*/  FFMA R23, R210, R13, R6 ;  /* 0x0000000dd2177223 */ /* 0x000fe20000000006 */
[----:B------:R-:W-:-:S04]  /*3130*/  IADD3 R34, P5, P6, R10, R40, R34 ;  /* 0x000000280a227210 */ /* 0x000fc80007ebe022 */
[----:B------:R2:W-:Y:S01]  /*3140*/  @P2 STG.E desc[UR18][R32.64], R23 ;  /* 0x0000001720002986 */ /* 0x0005e2000c101912 */
[----:B------:R-:W-:-:S06]  /*3150*/  IADD3.X R35, R11, R45, R35, P5, P6 ;  /* 0x0000002d0b237210 */ /* 0x000fcc0002fec423 */
[----:B------:R-:W-:Y:S05]  /*3160*/  @!P1 BRA `(.L_x_37) ;  /* 0x0000000000049947 */ /* 0x000fea0003800000 */
[----:B------:R3:W5:Y:S02]  /*3170*/  LDG.E.LTC128B R21, desc[UR18][R38.64+0x20] ;  /* 0x0000201226157981 */ /* 0x000764000c1e1920 */
.L_x_37:
[----:B------:R-:W-:Y:S05]  /*3180*/  BSYNC B1 ;  /* 0x0000000000017941 */ /* 0x000fea0003800000 */
.L_x_36:
[----:B--2--5:R-:W-:Y:S01]  /*3190*/  FMUL R23, R21, R12 ;  /* 0x0000000c15177220 */ /* 0x024fe20000400000 */
[----:B------:R-:W-:Y:S01]  /*31a0*/  ISETP.GT.AND P0, PT, R42, 0x8, P0 ;  /* 0x000000082a00780c */ /* 0x000fe20000704270 */
[----:B------:R-:W-:Y:S01]  /*31b0*/  IMAD.WIDE.U32 R34, R4, UR6, R34 ;  /* 0x0000000604227c25 */ /* 0x000fe2000f8e0022 */
[----:B------:R-:W-:-:S03]  /*31c0*/  ISETP.GT.AND P2, PT, R5, 0x8, PT ;  /* 0x000000080500780c */ /* 0x000fc60003f44270 */
[----:B---3--:R-:W-:Y:S01]  /*31d0*/  FFMA R39, R208, R13, R23 ;  /* 0x0000000dd0277223 */ /* 0x008fe20000000017 */
[----:B------:R-:W-:Y:S01]  /*31e0*/  USHF.L.U64.HI UR9, UR10, 0x5, UR11 ;  /* 0x000000050a097899 */ /* 0x000fe2000801020b */
[----:B------:R-:W-:Y:S01]  /*31f0*/  IMAD.IADD R23, R43, 0x1, R35 ;  /* 0x000000012b177824 */ /* 0x000fe200078e0223 */
[----:B------:R-:W-:Y:S01]  /*3200*/  LEA R36, P5, R34, UR22, 0x2 ;  /* 0x0000001622247c11 */ /* 0x000fe2000f8a10ff */
[----:B------:R-:W-:Y:S01]  /*3210*/  USHF.L.U32 UR8, UR10, 0x5, URZ ;  /* 0x000000050a087899 */ /* 0x000fe2000800063f */
[----:B------:R2:W-:Y:S01]  /*3220*/  @P1 STG.E desc[UR18][R24.64+0x20], R39 ;  /* 0x0000202718001986 */ /* 0x0005e2000c101912 */
[----:B------:R-:W-:Y:S01]  /*3230*/  BSSY B1, `(.L_x_38) ;  /* 0x0000005000017945 */ /* 0x000fe20003800000 */
[----:B------:R-:W-:Y:S02]  /*3240*/  ISETP.GT.AND P4, PT, R42, RZ, P2 ;  /* 0x000000ff2a00720c */ /* 0x000fe40001784270 */
[----:B------:R-:W-:Y:S01]  /*3250*/  LEA.HI.X R37, R34, UR23, R23, 0x2, P5 ;  /* 0x0000001722257c11 */ /* 0x000fe2000a8f1417 */
[----:B------:R-:W-:Y:S10]  /*3260*/  @!P0 BRA `(.L_x_39) ;  /* 0x0000000000048947 */ /* 0x000ff40003800000 */
[----:B------:R3:W5:Y:S02]  /*3270*/  LDG.E.LTC128B R21, desc[UR18][R36.64+0x20] ;  /* 0x0000201224157981 */ /* 0x000764000c1e1920 */
.L_x_39:
[----:B------:R-:W-:Y:S05]  /*3280*/  BSYNC B1 ;  /* 0x0000000000017941 */ /* 0x000fea0003800000 */
.L_x_38:
[----:B-----5:R-:W-:Y:S01]  /*3290*/  FMUL R23, R21, R12 ;  /* 0x0000000c15177220 */ /* 0x020fe20000400000 */
[----:B------:R-:W-:-:S03]  /*32a0*/  IADD3 R34, P1, R28, UR8, RZ ;  /* 0x000000081c227c10 */ /* 0x000fc6000ff3e0ff */
[----:B---3--:R-:W-:Y:S01]  /*32b0*/  FFMA R37, R206, R13, R23 ;  /* 0x0000000dce257223 */ /* 0x008fe20000000017 */
[----:B------:R-:W-:Y:S01]  /*32c0*/  IMAD.MOV.U32 R23, RZ, RZ, R21 ;  /* 0x000000ffff177224 */ /* 0x000fe200078e0015 */
[----:B------:R-:W-:-:S03]  /*32d0*/  IADD3.X R35, R29, UR9, RZ, P1, !PT ;  /* 0x000000091d237c10 */ /* 0x000fc60008ffe4ff */
[----:B------:R3:W-:Y:S04]  /*32e0*/  @P0 STG.E desc[UR18][R32.64+0x20], R37 ;  /* 0x0000202520000986 */ /* 0x0007e8000c101912 */
[----:B------:R-:W4:Y:S01]  /*32f0*/  @P4 LDG.E.LTC128B R23, desc[UR18][R34.64] ;  /* 0x0000001222174981 */ /* 0x000f22000c1e1920 */
[C---:B------:R-:W-:Y:S01]  /*3300*/  IMAD.SHL.U32 R4, R26.reuse, 0x20, RZ ;  /* 0x000000201a047824 */ /* 0x040fe200078e00ff */
[----:B------:R-:W-:Y:S01]  /*3310*/  SHF.L.U64.HI R6, R26, 0x5, R27 ;  /* 0x000000051a067819 */ /* 0x000fe2000001021b */
[----:B------:R-:W-:Y:S01]  /*3320*/  BSSY B1, `(.L_x_40) ;  /* 0x000000c000017945 */ /* 0x000fe20003800000 */
[----:B------:R-:W-:Y:S02]  /*3330*/  ISETP.GT.AND P0, PT, R5, 0x9, PT ;  /* 0x000000090500780c */ /* 0x000fe40003f04270 */
[----:B------:R-:W-:-:S02]  /*3340*/  IADD3 R26, P5, R4, R24, RZ ;  /* 0x00000018041a7210 */ /* 0x000fc40007fbe0ff */
[----:B------:R-:W-:-:S03]  /*3350*/  ISETP.GT.AND P1, PT, R42, RZ, P0 ;  /* 0x000000ff2a00720c */ /* 0x000fc60000724270 */
[----:B------:R-:W-:Y:S01]  /*3360*/  IMAD.X R27, R6, 0x1, R25, P5 ;  /* 0x00000001061b7824 */ /* 0x000fe200028e0619 */
[----:B------:R-:W-:-:S04]  /*3370*/  IADD3 R38, P5, R30, UR8, RZ ;  /* 0x000000081e267c10 */ /* 0x000fc8000ffbe0ff */
[----:B--2---:R-:W-:Y:S01]  /*3380*/  IADD3.X R39, R31, UR9, RZ, P5, !PT ;  /* 0x000000091f277c10 */ /* 0x004fe2000affe4ff */
[----:B----4-:R-:W-:-:S04]  /*3390*/  FMUL R21, R23, R12 ;  /* 0x0000000c17157220 */ /* 0x010fc80000400000 */
[----:B------:R-:W-:-:S05]  /*33a0*/  FFMA R21, R204, R13, R21 ;  /* 0x0000000dcc157223 */ /* 0x000fca0000000015 */
[----:B------:R3:W-:Y:S01]  /*33b0*/  @P4 STG.E desc[UR18][R26.64], R21 ;  /* 0x000000151a004986 */ /* 0x0007e2000c101912 */
[----:B------:R-:W-:Y:S05]  /*33c0*/  @!P1 BRA `(.L_x_41) ;  /* 0x0000000000049947 */ /* 0x000fea0003800000 */
[----:B------:R2:W5:Y:S02]  /*33d0*/  LDG.E.LTC128B R23, desc[UR18][R38.64] ;  /* 0x0000001226177981 */ /* 0x000564000c1e1920 */
.L_x_41:
[----:B------:R-:W-:Y:S05]  /*33e0*/  BSYNC B1 ;  /* 0x0000000000017941 */ /* 0x000fea0003800000 */
.L_x_40:
[----:B------:R-:W-:Y:S01]  /*33f0*/  UIADD3 UR6, UP0, UR8, 0x20, URZ ;  /* 0x0000002008067890 */ /* 0x000fe2000ff1e03f */
[----:B------:R-:W-:Y:S01]  /*3400*/  ISETP.GT.AND P2, PT, R42, 0x8, P2 ;  /* 0x000000082a00780c */ /* 0x000fe20001744270 */
[----:B---3-5:R-:W-:Y:S01]  /*3410*/  FMUL R21, R23, R12 ;  /* 0x0000000c17157220 */ /* 0x028fe20000400000 */
[----:B------:R-:W-:Y:S01]  /*3420*/  IADD3 R36, P4, R4, R32, RZ ;  /* 0x0000002004247210 */ /* 0x000fe20007f9e0ff */
[----:B------:R-:W-:Y:S01]  /*3430*/  UIADD3.X UR7, URZ, UR9, URZ, UP0, !UPT ;  /* 0x000000093f077290 */ /* 0x000fe200087fe43f */
[----:B------:R-:W-:Y:S01]  /*3440*/  IMAD.MOV.U32 R43, RZ, RZ, R23 ;  /* 0x000000ffff2b7224 */ /* 0x000fe200078e0017 */
[----:B------:R-:W-:Y:S01]  /*3450*/  IADD3 R28, P5, R28, UR6, RZ ;  /* 0x000000061c1c7c10 */ /* 0x000fe2000ffbe0ff */
[----:B------:R-:W-:Y:S01]  /*3460*/  FFMA R45, R202, R13, R21 ;  /* 0x0000000dca2d7223 */ /* 0x000fe20000000015 */
[----:B------:R-:W-:Y:S02]  /*3470*/  IMAD.X R37, R6, 0x1, R33, P4 ;  /* 0x0000000106257824 */ /* 0x000fe400020e0621 */
[----:B------:R-:W-:-:S03]  /*3480*/  IADD3.X R29, R29, UR7, RZ, P5, !PT ;  /* 0x000000071d1d7c10 */ /* 0x000fc6000affe4ff */
[----:B------:R3:W-:Y:S04]  /*3490*/  @P1 STG.E desc[UR18][R36.64], R45 ;  /* 0x0000002d24001986 */ /* 0x0007e8000c101912 */
[----:B------:R-:W4:Y:S01]  /*34a0*/  @P2 LDG.E.LTC128B R43, desc[UR18][R28.64] ;  /* 0x000000121c2b2981 */ /* 0x000f22000c1e1920 */
[----:B------:R-:W-:Y:S01]  /*34b0*/  IADD3 R21, P1, R4, 0x20, RZ ;  /* 0x0000002004157810 */ /* 0x000fe20007f3e0ff */
[----:B------:R-:W-:Y:S01]  /*34c0*/  BSSY B1, `(.L_x_42) ;  /* 0x000000c000017945 */ /* 0x000fe20003800000 */
[----:B------:R-:W-:Y:S02]  /*34d0*/  ISETP.GT.AND P4, PT, R42, 0x8, P0 ;  /* 0x000000082a00780c */ /* 0x000fe40000784270 */
[----:B0-----:R-:W-:Y:S01]  /*34e0*/  IADD3 R24, P5, R21, R24, RZ ;  /* 0x0000001815187210 */ /* 0x001fe20007fbe0ff */
[----:B------:R-:W-:Y:S01]  /*34f0*/  IMAD.X R23, RZ, RZ, R6, P1 ;  /* 0x000000ffff177224 */ /* 0x000fe200008e0606 */
[----:B-1----:R-:W-:-:S03]  /*3500*/  IADD3 R30, P0, R30, UR6, RZ ;  /* 0x000000061e1e7c10 */ /* 0x002fc6000ff1e0ff */
[----:B------:R-:W-:Y:S01]  /*3510*/  IMAD.X R25, R23, 0x1, R25, P5 ;  /* 0x0000000117197824 */ /* 0x000fe200028e0619 */
[----:B------:R-:W-:Y:S01]  /*3520*/  IADD3.X R31, R31, UR7, RZ, P0, !PT ;  /* 0x000000071f1f7c10 */ /* 0x000fe200087fe4ff */
[----:B----4-:R-:W-:-:S04]  /*3530*/  FMUL R41, R43, R12 ;  /* 0x0000000c2b297220 */ /* 0x010fc80000400000 */
[----:B------:R-:W-:-:S05]  /*3540*/  FFMA R41, R200, R13, R41 ;  /* 0x0000000dc8297223 */ /* 0x000fca0000000029 */
[----:B------:R3:W-:Y:S01]  /*3550*/  @P2 STG.E desc[UR18][R24.64], R41 ;  /* 0x0000002918002986 */ /* 0x0007e2000c101912 */
[----:B------:R-:W-:Y:S05]  /*3560*/  @!P4 BRA `(.L_x_43) ;  /* 0x000000000004c947 */ /* 0x000fea0003800000 */
[----:B------:R0:W5:Y:S02]  /*3570*/  LDG.E.LTC128B R43, desc[UR18][R30.64] ;  /* 0x000000121e2b7981 */ /* 0x000164000c1e1920 */
.L_x_43:
[----:B------:R-:W-:Y:S05]  /*3580*/  BSYNC B1 ;  /* 0x0000000000017941 */ /* 0x000fea0003800000 */
.L_x_42:
[----:B------:R-:W-:Y:S01]  /*3590*/  IADD3 R28, P2, R21, R32, RZ ;  /* 0x00000020151c7210 */ /* 0x000fe20007f5e0ff */
[----:B---3-5:R-:W-:Y:S01]  /*35a0*/  FMUL R25, R43, R12 ;  /* 0x0000000c2b197220 */ /* 0x028fe20000400000 */
[C---:B------:R-:W-:Y:S01]  /*35b0*/  ISETP.GT.AND P1, PT, R5.reuse, 0x10, PT ;  /* 0x000000100500780c */ /* 0x040fe20003f24270 */
[----:B------:R-:W-:Y:S01]  /*35c0*/  BSSY B1, `(.L_x_44) ;  /* 0x000000b000017945 */ /* 0x000fe20003800000 */
[----:B------:R-:W-:Y:S01]  /*35d0*/  ISETP.GT.AND P0, PT, R5, 0x11, PT ;  /* 0x000000110500780c */ /* 0x000fe20003f04270 */
[----:B------:R-:W-:Y:S01]  /*35e0*/  FFMA R25, R198, R13, R25 ;  /* 0x0000000dc6197223 */ /* 0x000fe20000000019 */
[----:B------:R-:W-:Y:S01]  /*35f0*/  IMAD.X R29, R23, 0x1, R33, P2 ;  /* 0x00000001171d7824 */ /* 0x000fe200010e0621 */
[----:B------:R-:W-:Y:S02]  /*3600*/  ISETP.GT.AND P5, PT, R42, RZ, P1 ;  /* 0x000000ff2a00720c */ /* 0x000fe40000fa4270 */
[----:B0-----:R-:W-:Y:S02]  /*3610*/  IADD3 R30, P2, R34, UR8, RZ ;  /* 0x00000008221e7c10 */ /* 0x001fe4000ff5e0ff */
[----:B------:R0:W-:Y:S01]  /*3620*/  @P4 STG.E desc[UR18][R28.64], R25 ;  /* 0x000000191c004986 */ /* 0x0001e2000c101912 */
[----:B------:R-:W-:-:S02]  /*3630*/  IADD3 R24, P6, R26, R4, RZ ;  /* 0x000000041a187210 */ /* 0x000fc40007fde0ff */
[----:B------:R-:W-:-:S06]  /*3640*/  IADD3.X R31, R35, UR9, RZ, P2, !PT ;  /* 0x00000009231f7c10 */ /* 0x000fcc00097fe4ff */
[----:B------:R-:W-:Y:S05]  /*3650*/  @!P5 BRA `(.L_x_45) ;  /* 0x000000000004d947 */ /* 0x000fea0003800000 */
[----:B------:R1:W5:Y:S02]  /*3660*/  LDG.E.LTC128B R43, desc[UR18][R30.64] ;  /* 0x000000121e2b7981 */ /* 0x000364000c1e1920 */
.L_x_45:
[----:B------:R-:W-:Y:S05]  /*3670*/  BSYNC B1 ;  /* 0x0000000000017941 */ /* 0x000fea0003800000 */
.L_x_44:
[----:B0----5:R-:W-:Y:S01]  /*3680*/  FMUL R29, R43, R12 ;  /* 0x0000000c2b1d7220 */ /* 0x021fe20000400000 */
[----:B------:R-:W-:Y:S01]  /*3690*/  IMAD.X R25, R27, 0x1, R6, P6 ;  /* 0x000000011b197824 */ /* 0x000fe200030e0606 */
[----:B------:R-:W-:Y:S01]  /*36a0*/  ISETP.GT.AND P2, PT, R42, RZ, P0 ;  /* 0x000000ff2a00720c */ /* 0x000fe20000744270 */
[----:B------:R-:W-:Y:S01]  /*36b0*/  BSSY B1, `(.L_x_46) ;  /* 0x0000008000017945 */ /* 0x000fe20003800000 */
[----:B------:R-:W-:Y:S01]  /*36c0*/  FFMA R29, R196, R13, R29 ;  /* 0x0000000dc41d7223 */ /* 0x000fe2000000001d */
[----:B------:R-:W-:Y:S02]  /*36d0*/  IADD3 R32, P6, R38, UR8, RZ ;  /* 0x0000000826207c10 */ /* 0x000fe4000ffde0ff */
[----:B------:R-:W-:Y:S02]  /*36e0*/  IADD3 R28, P4, R36, R4, RZ ;  /* 0x00000004241c7210 */ /* 0x000fe40007f9e0ff */
[----:B------:R0:W-:Y:S01]  /*36f0*/  @P5 STG.E desc[UR18][R24.64], R29 ;  /* 0x0000001d18005986 */ /* 0x0001e2000c101912 */
[----:B------:R-:W-:-:S05]  /*3700*/  IADD3.X R33, R39, UR9, RZ, P6, !PT ;  /* 0x0000000927217c10 */ /* 0x000fca000b7fe4ff */
[----:B------:R-:W-:Y:S05]  /*3710*/  @!P2 BRA `(.L_x_47) ;  /* 0x000000000004a947 */ /* 0x000fea0003800000 */
[----:B------:R3:W5:Y:S02]  /*3720*/  LDG.E.LTC128B R43, desc[UR18][R32.64] ;  /* 0x00000012202b7981 */ /* 0x000764000c1e1920 */
.L_x_47:
[----:B------:R-:W-:Y:S05]  /*3730*/  BSYNC B1 ;  /* 0x0000000000017941 */ /* 0x000fea0003800000 */
.L_x_46:
[----:B-----5:R-:W-:Y:S01]  /*3740*/  FMUL R41, R43, R12 ;  /* 0x0000000c2b297220 */ /* 0x020fe20000400000 */
[----:B0-----:R-:W-:Y:S01]  /*3750*/  IMAD.X R29, R37, 0x1, R6, P4 ;  /* 0x00000001251d7824 */ /* 0x001fe200020e0606 */
[----:B------:R-:W-:Y:S01]  /*3760*/  ISETP.GT.AND P1, PT, R42, 0x8, P1 ;  /* 0x000000082a00780c */ /* 0x000fe20000f24270 */
        /* <DEDUP_REMOVED lines=8> */
.L_x_49:
[----:B------:R-:W-:Y:S05]  /*37f0*/  BSYNC B1 ;  /* 0x0000000000017941 */ /* 0x000fea0003800000 */
.L_x_48:
[----:B----45:R-:W-:Y:S01]  /*3800*/  FMUL R35, R43, R12 ;  /* 0x0000000c2b237220 */ /* 0x030fe20000400000 */
[----:B0-----:R-:W-:Y:S01]  /*3810*/  IMAD.X R41, R23, 0x1, R27, P5 ;  /* 0x0000000117297824 */ /* 0x001fe200028e061b */
[----:B------:R-:W-:Y:S01]  /*3820*/  ISETP.GT.AND P2, PT, R42, 0x8, P0 ;  /* 0x000000082a00780c */ /* 0x000fe20000744270 */
[----:B------:R-:W-:Y:S01]  /*3830*/  BSSY B1, `(.L_x_50) ;  /* 0x0000007000017945 */ /* 0x000fe20003800000 */
[----:B------:R-:W-:Y:S01]  /*3840*/  FFMA R35, R192, R13, R35 ;  /* 0x0000000dc0237223 */ /* 0x000fe20000000023 */
[----:B------:R-:W-:-:S04]  /*3850*/  IADD3 R26, P0, R38, UR6, RZ ;  /* 0x00000006261a7c10 */ /* 0x000fc8000ff1e0ff */
[----:B------:R0:W-:Y:S01]  /*3860*/  @P1 STG.E desc[UR18][R40.64], R35 ;  /* 0x0000002328001986 */ /* 0x0001e2000c101912 */
[----:B------:R-:W-:-:S05]  /*3870*/  IADD3.X R27, R39, UR7, RZ, P0, !PT ;  /* 0x00000007271b7c10 */ /* 0x000fca00087fe4ff */
[----:B------:R-:W-:Y:S05]  /*3880*/  @!P2 BRA `(.L_x_51) ;  /* 0x000000000004a947 */ /* 0x000fea0003800000 */
[----:B------:R4:W5:Y:S02]  /*3890*/  LDG.E.LTC128B R43, desc[UR18][R26.64] ;  /* 0x000000121a2b7981 */ /* 0x000964000c1e1920 */
.L_x_51:
[----:B------:R-:W-:Y:S05]  /*38a0*/  BSYNC B1 ;  /* 0x0000000000017941 */ /* 0x000fea0003800000 */
.L_x_50:
[----:B------:R-:W-:Y:S01]  /*38b0*/  IADD3 R34, P5, R21, R36, RZ ;  /* 0x0000002415227210 */ /* 0x000fe20007fbe0ff */
[----:B----45:R-:W-:Y:S01]  /*38c0*/  FMUL R27, R43, R12 ;  /* 0x0000000c2b1b7220 */ /* 0x030fe20000400000 */
[----:B------:R-:W-:Y:S01]  /*38d0*/  ISETP.GT.AND P1, PT, R5, 0x18, PT ;  /* 0x000000180500780c */ /* 0x000fe20003f24270 */
[----:B------:R-:W-:Y:S01]  /*38e0*/  BSSY B1, `(.L_x_52) ;  /* 0x000000b000017945 */ /* 0x000fe20003800000 */
[----:B------:R-:W-:Y:S01]  /*38f0*/  IADD3 R36, P6, R30, UR8, RZ ;  /* 0x000000081e247c10 */ /* 0x000fe2000ffde0ff */
[----:B------:R-:W-:Y:S01]  /*3900*/  FFMA R27, R190, R13, R27 ;  /* 0x0000000dbe1b7223 */ /* 0x000fe2000000001b */
[----:B0-----:R-:W-:Y:S01]  /*3910*/  IMAD.X R35, R23, 0x1, R37, P5 ;  /* 0x0000000117237824 */ /* 0x001fe200028e0625 */
[----:B------:R-:W-:Y:S02]  /*3920*/  ISETP.GT.AND P4, PT, R42, RZ, P1 ;  /* 0x000000ff2a00720c */ /* 0x000fe40000f84270 */
[----:B------:R-:W-:Y:S02]  /*3930*/  ISETP.GT.AND P0, PT, R5, 0x19, PT ;  /* 0x000000190500780c */ /* 0x000fe40003f04270 */
[----:B------:R0:W-:Y:S01]  /*3940*/  @P2 STG.E desc[UR18][R34.64], R27 ;  /* 0x0000001b22002986 */ /* 0x0001e2000c101912 */
[----:B------:R-:W-:-:S02]  /*3950*/  IADD3 R26, P5, R24, R4, RZ ;  /* 0x00000004181a7210 */ /* 0x000fc40007fbe0ff */
[----:B------:R-:W-:-:S06]  /*3960*/  IADD3.X R37, R31, UR9, RZ, P6, !PT ;  /* 0x000000091f257c10 */ /* 0x000fcc000b7fe4ff */
[----:B------:R-:W-:Y:S05]  /*3970*/  @!P4 BRA `(.L_x_53) ;  /* 0x000000000004c947 */ /* 0x000fea0003800000 */
[----:B------:R4:W5:Y:S02]  /*3980*/  LDG.E.LTC128B R43, desc[UR18][R36.64] ;  /* 0x00000012242b7981 */ /* 0x000964000c1e1920 */
.L_x_53:
[----:B------:R-:W-:Y:S05]  /*3990*/  BSYNC B1 ;  /* 0x0000000000017941 */ /* 0x000fea0003800000 */
.L_x_52:
[----:B0----5:R-:W-:Y:S01]  /*39a0*/  FMUL R35, R43, R12 ;  /* 0x0000000c2b237220 */ /* 0x021fe20000400000 */
[----:B------:R-:W-:Y:S01]  /*39b0*/  IMAD.X R27, R25, 0x1, R6, P5 ;  /* 0x00000001191b7824 */ /* 0x000fe200028e0606 */
[----:B------:R-:W-:Y:S01]  /*39c0*/  ISETP.GT.AND P2, PT, R42, RZ, P0 ;  /* 0x000000ff2a00720c */ /* 0x000fe20000744270 */
[----:B------:R-:W-:Y:S01]  /*39d0*/  BSSY B1, `(.L_x_54) ;  /* 0x0000008000017945 */ /* 0x000fe20003800000 */
[----:B------:R-:W-:Y:S01]  /*39e0*/  FFMA R35, R188, R13, R35 ;  /* 0x0000000dbc237223 */ /* 0x000fe20000000023 */
[----:B--2---:R-:W-:Y:S02]  /*39f0*/  IADD3 R38, P6, R32, UR8, RZ ;  /* 0x0000000820267c10 */ /* 0x004fe4000ffde0ff */
[----:B------:R-:W-:Y:S02]  /*3a00*/  IADD3 R34, P5, R28, R4, RZ ;  /* 0x000000041c227210 */ /* 0x000fe40007fbe0ff */
[----:B------:R0:W-:Y:S01]  /*3a10*/  @P4 STG.E desc[UR18][R26.64], R35 ;  /* 0x000000231a004986 */ /* 0x0001e2000c101912 */
[----:B------:R-:W-:-:S05]  /*3a20*/  IADD3.X R39, R33, UR9, RZ, P6, !PT ;  /* 0x0000000921277c10 */ /* 0x000fca000b7fe4ff */
[----:B------:R-:W-:Y:S05]  /*3a30*/  @!P2 BRA `(.L_x_55) ;  /* 0x000000000004a947 */ /* 0x000fea0003800000 */
[----:B------:R2:W5:Y:S02]  /*3a40*/  LDG.E.LTC128B R43, desc[UR18][R38.64] ;  /* 0x00000012262b7981 */ /* 0x000564000c1e1920 */
.L_x_55:
[----:B------:R-:W-:Y:S05]  /*3a50*/  BSYNC B1 ;  /* 0x0000000000017941 */ /* 0x000fea0003800000 */
.L_x_54:
[----:B-----5:R-:W-:Y:S01]  /*3a60*/  FMUL R41, R43, R12 ;  /* 0x0000000c2b297220 */ /* 0x020fe20000400000 */
[----:B0-----:R-:W-:Y:S01]  /*3a70*/  IMAD.X R35, R29, 0x1, R6, P5 ;  /* 0x000000011d237824 */ /* 0x001fe200028e0606 */
[----:B------:R-:W-:Y:S01]  /*3a80*/  ISETP.GT.AND P1, PT, R42, 0x8, P1 ;  /* 0x000000082a00780c */ /* 0x000fe20000f24270 */
[----:B------:R-:W-:Y:S01]  /*3a90*/  BSSY B1, `(.L_x_56) ;  /* 0x0000008000017945 */ /* 0x000fe20003800000 */
[----:B------:R-:W-:Y:S01]  /*3aa0*/  FFMA R41, R186, R13, R41 ;  /* 0x0000000dba297223 */ /* 0x000fe20000000029 */
[----:B-1----:R-:W-:Y:S02]  /*3ab0*/  IADD3 R30, P4, R30, UR6, RZ ;  /* 0x000000061e1e7c10 */ /* 0x002fe4000ff9e0ff */
[----:B------:R-:W-:Y:S02]  /*3ac0*/  IADD3 R40, P5, R24, R21, RZ ;  /* 0x0000001518287210 */ /* 0x000fe40007fbe0ff */
[----:B------:R0:W-:Y:S01]  /*3ad0*/  @P2 STG.E desc[UR18][R34.64], R41 ;  /* 0x0000002922002986 */ /* 0x0001e2000c101912 */
[----:B------:R-:W-:-:S05]  /*3ae0*/  IADD3.X R31, R31, UR7, RZ, P4, !PT ;  /* 0x000000071f1f7c10 */ /* 0x000fca000a7fe4ff */
[----:B------:R-:W-:Y:S05]  /*3af0*/  @!P1 BRA `(.L_x_57) ;  /* 0x0000000000049947 */ /* 0x000fea0003800000 */
[----:B------:R1:W5:Y:S02]  /*3b00*/  LDG.E.LTC128B R43, desc[UR18][R30.64] ;  /* 0x000000121e2b7981 */ /* 0x000364000c1e1920 */
.L_x_57:
[----:B------:R-:W-:Y:S05]  /*3b10*/  BSYNC B1 ;  /* 0x0000000000017941 */ /* 0x000fea0003800000 */
.L_x_56:
[----:B-1---5:R-:W-:Y:S01]  /*3b20*/  FMUL R31, R43, R12 ;  /* 0x0000000c2b1f7220 */ /* 0x022fe20000400000 */
        /* <DEDUP_REMOVED lines=9> */
.L_x_59:
[----:B------:R-:W-:Y:S05]  /*3bc0*/  BSYNC B1 ;  /* 0x0000000000017941 */ /* 0x000fea0003800000 */
.L_x_58:
[----:B-1---5:R-:W-:Y:S01]  /*3bd0*/  FMUL R25, R43, R12 ;  /* 0x0000000c2b197220 */ /* 0x022fe20000400000 */
[----:B------:R-:W-:Y:S01]  /*3be0*/  IADD3 R24, P5, R28, R21, RZ ;  /* 0x000000151c187210 */ /* 0x000fe20007fbe0ff */
[----:B------:R-:W-:Y:S01]  /*3bf0*/  BSSY B1, `(.L_x_60) ;  /* 0x000000c000017945 */ /* 0x000fe20003800000 */
[----:B------:R-:W-:Y:S01]  /*3c00*/  ISETP.GT.AND P1, PT, R5, 0x20, PT ;  /* 0x000000200500780c */ /* 0x000fe20003f24270 */
[----:B0-----:R-:W-:Y:S01]  /*3c10*/  FFMA R31, R182, R13, R25 ;  /* 0x0000000db61f7223 */ /* 0x001fe20000000019 */
[----:B------:R-:W-:Y:S01]  /*3c20*/  IADD3 R28, P6, R36, UR8, RZ ;  /* 0x00000008241c7c10 */ /* 0x000fe2000ffde0ff */
[----:B------:R-:W-:Y:S01]  /*3c30*/  IMAD.X R25, R29, 0x1, R23, P5 ;  /* 0x000000011d197824 */ /* 0x000fe200028e0617 */
[----:B------:R-:W-:Y:S02]  /*3c40*/  ISETP.GT.AND P4, PT, R42, RZ, P1 ;  /* 0x000000ff2a00720c */ /* 0x000fe40000f84270 */
[----:B------:R-:W-:Y:S02]  /*3c50*/  ISETP.GT.AND P0, PT, R5, 0x21, PT ;  /* 0x000000210500780c */ /* 0x000fe40003f04270 */
[----:B------:R0:W-:Y:S01]  /*3c60*/  @P2 STG.E desc[UR18][R24.64], R31 ;  /* 0x0000001f18002986 */ /* 0x0001e2000c101912 */
[----:B------:R-:W-:-:S02]  /*3c70*/  IADD3 R30, P5, R26, R4, RZ ;  /* 0x000000041a1e7210 */ /* 0x000fc40007fbe0ff */
[----:B------:R-:W-:-:S06]  /*3c80*/  IADD3.X R29, R37, UR9, RZ, P6, !PT ;  /* 0x00000009251d7c10 */ /* 0x000fcc000b7fe4ff */
[----:B------:R-:W-:Y:S05]  /*3c90*/  @!P4 BRA `(.L_x_61) ;  /* 0x000000000004c947 */ /* 0x000fea0003800000 */
[----:B------:R1:W5:Y:S02]  /*3ca0*/  LDG.E.LTC128B R43, desc[UR18][R28.64] ;  /* 0x000000121c2b7981 */ /* 0x000364000c1e1920 */
.L_x_61:
[----:B------:R-:W-:Y:S05]  /*3cb0*/  BSYNC B1 ;  /* 0x0000000000017941 */ /* 0x000fea0003800000 */
.L_x_60:
[----:B0----5:R-:W-:Y:S01]  /*3cc0*/  FMUL R25, R43, R12 ;  /* 0x0000000c2b197220 */ /* 0x021fe20000400000 */
[----:B------:R-:W-:Y:S01]  /*3cd0*/  IMAD.X R31, R27, 0x1, R6, P5 ;  /* 0x000000011b1f7824 */ /* 0x000fe200028e0606 */
[----:B------:R-:W-:Y:S01]  /*3ce0*/  ISETP.GT.AND P2, PT, R42, RZ, P0 ;  /* 0x000000ff2a00720c */ /* 0x000fe20000744270 */
[----:B------:R-:W-:Y:S01]  /*3cf0*/  BSSY B1, `(.L_x_62) ;  /* 0x0000008000017945 */ /* 0x000fe20003800000 */
[----:B---3--:R-:W-:Y:S01]  /*3d00*/  FFMA R33, R180, R13, R25 ;  /* 0x0000000db4217223 */ /* 0x008fe20000000019 */
[----:B------:R-:W-:Y:S02]  /*3d10*/  IADD3 R24, P6, R38, UR8, RZ ;  /* 0x0000000826187c10 */ /* 0x000fe4000ffde0ff */
[----:B------:R-:W-:Y:S02]  /*3d20*/  IADD3 R32, P5, R34, R4, RZ ;  /* 0x0000000422207210 */ /* 0x000fe40007fbe0ff */
[----:B------:R0:W-:Y:S01]  /*3d30*/  @P4 STG.E desc[UR18][R30.64], R33 ;  /* 0x000000211e004986 */ /* 0x0001e2000c101912 */
[----:B------:R-:W-:-:S05]  /*3d40*/  IADD3.X R25, R39, UR9, RZ, P6, !PT ;  /* 0x0000000927197c10 */ /* 0x000fca000b7fe4ff */
[----:B------:R-:W-:Y:S05]  /*3d50*/  @!P2 BRA `(.L_x_63) ;  /* 0x000000000004a947 */ /* 0x000fea0003800000 */
[----:B------:R3:W5:Y:S02]  /*3d60*/  LDG.E.LTC128B R43, desc[UR18][R24.64] ;  /* 0x00000012182b7981 */ /* 0x000764000c1e1920 */
.L_x_63:
[----:B------:R-:W-:Y:S05]  /*3d70*/  BSYNC B1 ;  /* 0x0000000000017941 */ /* 0x000fea0003800000 */
.L_x_62:
[----:B-----5:R-:W-:Y:S01]  /*3d80*/  FMUL R41, R43, R12 ;  /* 0x0000000c2b297220 */ /* 0x020fe20000400000 */
[----:B0-----:R-:W-:Y:S01]  /*3d90*/  IMAD.X R33, R35, 0x1, R6, P5 ;  /* 0x0000000123217824 */ /* 0x001fe200028e0606 */
[----:B------:R-:W-:Y:S01]  /*3da0*/  ISETP.GT.AND P1, PT, R42, 0x8, P1 ;  /* 0x000000082a00780c */ /* 0x000fe20000f24270 */
[----:B------:R-:W-:Y:S01]  /*3db0*/  BSSY B1, `(.L_x_64) ;  /* 0x0000008000017945 */ /* 0x000fe20003800000 */
[----:B------:R-:W-:Y:S01]  /*3dc0*/  FFMA R41, R178, R13, R41 ;  /* 0x0000000db2297223 */ /* 0x000fe20000000029 */
[----:B----4-:R-:W-:Y:S02]  /*3dd0*/  IADD3 R36, P4, R36, UR6, RZ ;  /* 0x0000000624247c10 */ /* 0x010fe4000ff9e0ff */
[----:B------:R-:W-:Y:S02]  /*3de0*/  IADD3 R40, P5, R26, R21, RZ ;  /* 0x000000151a287210 */ /* 0x000fe40007fbe0ff */
[----:B------:R0:W-:Y:S01]  /*3df0*/  @P2 STG.E desc[UR18][R32.64], R41 ;  /* 0x0000002920002986 */ /* 0x0001e2000c101912 */
[----:B------:R-:W-:-:S05]  /*3e00*/  IADD3.X R37, R37, UR7, RZ, P4, !PT ;  /* 0x0000000725257c10 */ /* 0x000fca000a7fe4ff */
[----:B------:R-:W-:Y:S05]  /*3e10*/  @!P1 BRA `(.L_x_65) ;  /* 0x0000000000049947 */ /* 0x000fea0003800000 */
[----:B------:R4:W5:Y:S02]  /*3e20*/  LDG.E.LTC128B R43, desc[UR18][R36.64] ;  /* 0x00000012242b7981 */ /* 0x000964000c1e1920 */
.L_x_65:
[----:B------:R-:W-:Y:S05]  /*3e30*/  BSYNC B1 ;  /* 0x0000000000017941 */ /* 0x000fea0003800000 */
.L_x_64:
        /* <DEDUP_REMOVED lines=10> */
.L_x_67:
[----:B------:R-:W-:Y:S05]  /*3ee0*/  BSYNC B1 ;  /* 0x0000000000017941 */ /* 0x000fea0003800000 */
.L_x_66:
[----:B----45:R-:W-:Y:S01]  /*3ef0*/  FMUL R27, R43, R12 ;  /* 0x0000000c2b1b7220 */ /* 0x030fe20000400000 */
        /* <DEDUP_REMOVED lines=13> */
.L_x_69:
[----:B------:R-:W-:Y:S05]  /*3fd0*/  BSYNC B1 ;  /* 0x0000000000017941 */ /* 0x000fea0003800000 */
.L_x_68:
[----:B0----5:R-:W-:Y:S01]  /*3fe0*/  FMUL R27, R43, R12 ;  /* 0x0000000c2b1b7220 */ /* 0x021fe20000400000 */
[----:B------:R-:W-:Y:S01]  /*3ff0*/  IMAD.X R37, R31, 0x1, R6, P5 ;  /* 0x000000011f257824 */ /* 0x000fe200028e0606 */
[----:B------:R-:W-:Y:S01]  /*4000*/  ISETP.GT.AND P2, PT, R42, RZ, P0 ;  /* 0x000000ff2a00720c */ /* 0x000fe20000744270 */
[----:B------:R-:W-:Y:S01]  /*4010*/  BSSY B1, `(.L_x_70) ;  /* 0x0000008000017945 */ /* 0x000fe20003800000 */
[----:B--2---:R-:W-:Y:S01]  /*4020*/  FFMA R39, R172, R13, R27 ;  /* 0x0000000dac277223 */ /* 0x004fe2000000001b */
[----:B------:R-:W-:Y:S02]  /*4030*/  IADD3 R26, P6, R24, UR8, RZ ;  /* 0x00000008181a7c10 */ /* 0x000fe4000ffde0ff */
[----:B------:R-:W-:Y:S02]  /*4040*/  IADD3 R38, P5, R32, R4, RZ ;  /* 0x0000000420267210 */ /* 0x000fe40007fbe0ff */
[----:B------:R0:W-:Y:S01]  /*4050*/  @P4 STG.E desc[UR18][R36.64], R39 ;  /* 0x0000002724004986 */ /* 0x0001e2000c101912 */
[----:B------:R-:W-:-:S05]  /*4060*/  IADD3.X R27, R25, UR9, RZ, P6, !PT ;  /* 0x00000009191b7c10 */ /* 0x000fca000b7fe4ff */
[----:B------:R-:W-:Y:S05]  /*4070*/  @!P2 BRA `(.L_x_71) ;  /* 0x000000000004a947 */ /* 0x000fea0003800000 */
[----:B------:R2:W5:Y:S02]  /*4080*/  LDG.E.LTC128B R43, desc[UR18][R26.64] ;  /* 0x000000121a2b7981 */ /* 0x000564000c1e1920 */
.L_x_71:
[----:B------:R-:W-:Y:S05]  /*4090*/  BSYNC B1 ;  /* 0x0000000000017941 */ /* 0x000fea0003800000 */
.L_x_70:
        /* <DEDUP_REMOVED lines=11> */
.L_x_73:
[----:B------:R-:W-:Y:S05]  /*4150*/  BSYNC B1 ;  /* 0x0000000000017941 */ /* 0x000fea0003800000 */
.L_x_72:
[----:B-1---5:R-:W-:Y:S01]  /*4160*/  FMUL R29, R43, R12 ;  /* 0x0000000c2b1d7220 */ /* 0x022fe20000400000 */
[----:B0-----:R-:W-:Y:S01]  /*4170*/  IMAD.X R41, R31, 0x1, R23, P5 ;  /* 0x000000011f297824 */ /* 0x001fe200028e0617 */
[----:B------:R-:W-:Y:S01]  /*4180*/  ISETP.GT.AND P2, PT, R42, 0x8, P0 ;  /* 0x000000082a00780c */ /* 0x000fe20000744270 */
[----:B------:R-:W-:Y:S01]  /*4190*/  BSSY B1, `(.L_x_74) ;  /* 0x0000007000017945 */ /* 0x000fe20003800000 */
[----:B------:R-:W-:Y:S01]  /*41a0*/  FFMA R29, R168, R13, R29 ;  /* 0x0000000da81d7223 */ /* 0x000fe2000000001d */
[----:B---3--:R-:W-:-:S04]  /*41b0*/  IADD3 R24, P0, R24, UR6, RZ ;  /* 0x0000000618187c10 */ /* 0x008fc8000ff1e0ff */
[----:B------:R0:W-:Y:S01]  /*41c0*/  @P1 STG.E desc[UR18][R40.64], R29 ;  /* 0x0000001d28001986 */ /* 0x0001e2000c101912 */
[----:B------:R-:W-:-:S05]  /*41d0*/  IADD3.X R25, R25, UR7, RZ, P0, !PT ;  /* 0x0000000719197c10 */ /* 0x000fca00087fe4ff */
[----:B------:R-:W-:Y:S05]  /*41e0*/  @!P2 BRA `(.L_x_75) ;  /* 0x000000000004a947 */ /* 0x000fea0003800000 */
[----:B------:R1:W5:Y:S02]  /*41f0*/  LDG.E.LTC128B R43, desc[UR18][R24.64] ;  /* 0x00000012182b7981 */ /* 0x000364000c1e1920 */
.L_x_75:
[----:B------:R-:W-:Y:S05]  /*4200*/  BSYNC B1 ;  /* 0x0000000000017941 */ /* 0x000fea0003800000 */
.L_x_74:
[----:B-1---5:R-:W-:Y:S01]  /*4210*/  FMUL R25, R43, R12 ;  /* 0x0000000c2b197220 */ /* 0x022fe20000400000 */
[----:B------:R-:W-:Y:S01]  /*4220*/  IADD3 R24, P5, R32, R21, RZ ;  /* 0x0000001520187210 */ /* 0x000fe20007fbe0ff */
[----:B------:R-:W-:Y:S01]  /*4230*/  BSSY B1, `(.L_x_76) ;  /* 0x000000c000017945 */ /* 0x000fe20003800000 */
[----:B------:R-:W-:Y:S01]  /*4240*/  ISETP.GT.AND P1, PT, R5, 0x30, PT ;  /* 0x000000300500780c */ /* 0x000fe20003f24270 */
[----:B------:R-:W-:Y:S01]  /*4250*/  FFMA R31, R166, R13, R25 ;  /* 0x0000000da61f7223 */ /* 0x000fe20000000019 */
[----:B------:R-:W-:Y:S01]  /*4260*/  IADD3 R28, P6, R34, UR8, RZ ;  /* 0x00000008221c7c10 */ /* 0x000fe2000ffde0ff */
[----:B------:R-:W-:Y:S01]  /*4270*/  IMAD.X R25, R33, 0x1, R23, P5 ;  /* 0x0000000121197824 */ /* 0x000fe200028e0617 */
[----:B------:R-:W-:Y:S02]  /*4280*/  ISETP.GT.AND P4, PT, R42, RZ, P1 ;  /* 0x000000ff2a00720c */ /* 0x000fe40000f84270 */
[----:B------:R-:W-:Y:S02]  /*4290*/  ISETP.GT.AND P0, PT, R5, 0x31, PT ;  /* 0x000000310500780c */ /* 0x000fe40003f04270 */
[----:B------:R1:W-:Y:S01]  /*42a0*/  @P2 STG.E desc[UR18][R24.64], R31 ;  /* 0x0000001f18002986 */ /* 0x0003e2000c101912 */
[----:B------:R-:W-:-:S02]  /*42b0*/  IADD3 R30, P5, R36, R4, RZ ;  /* 0x00000004241e7210 */ /* 0x000fc40007fbe0ff */
[----:B0-----:R-:W-:-:S06]  /*42c0*/  IADD3.X R29, R35, UR9, RZ, P6, !PT ;  /* 0x00000009231d7c10 */ /* 0x001fcc000b7fe4ff */
[----:B------:R-:W-:Y:S05]  /*42d0*/  @!P4 BRA `(.L_x_77) ;  /* 0x000000000004c947 */ /* 0x000fea0003800000 */
[----:B------:R0:W5:Y:S02]  /*42e0*/  LDG.E.LTC128B R43, desc[UR18][R28.64] ;  /* 0x000000121c2b7981 */ /* 0x000164000c1e1920 */
.L_x_77:
[----:B------:R-:W-:Y:S05]  /*42f0*/  BSYNC B1 ;  /* 0x0000000000017941 */ /* 0x000fea0003800000 */
.L_x_76:
[----:B-1---5:R-:W-:Y:S01]  /*4300*/  FMUL R25, R43, R12 ;  /* 0x0000000c2b197220 */ /* 0x022fe20000400000 */
        /* <DEDUP_REMOVED lines=10> */
.L_x_79:
[----:B------:R-:W-:Y:S05]  /*43b0*/  BSYNC B1 ;  /* 0x0000000000017941 */ /* 0x000fea0003800000 */
.L_x_78:
[----:B-----5:R-:W-:Y:S01]  /*43c0*/  FMUL R41, R43, R12 ;  /* 0x0000000c2b297220 */ /* 0x020fe20000400000 */
[----:B-1----:R-:W-:Y:S01]  /*43d0*/  IMAD.X R33, R39, 0x1, R6, P5 ;  /* 0x0000000127217824 */ /* 0x002fe200028e0606 */
        /* <DEDUP_REMOVED lines=9> */
.L_x_81:
[----:B------:R-:W-:Y:S05]  /*4470*/  BSYNC B1 ;  /* 0x0000000000017941 */ /* 0x000fea0003800000 */
.L_x_80:
[----:B----45:R-:W-:Y:S01]  /*4480*/  FMUL R35, R43, R12 ;  /* 0x0000000c2b237220 */ /* 0x030fe20000400000 */
[----:B-1----:R-:W-:Y:S01]  /*4490*/  IMAD.X R41, R37, 0x1, R23, P5 ;  /* 0x0000000125297824 */ /* 0x002fe200028e0617 */
[----:B------:R-:W-:Y:S01]  /*44a0*/  ISETP.GT.AND P2, PT, R42, 0x8, P0 ;  /* 0x000000082a00780c */ /* 0x000fe20000744270 */
[----:B------:R-:W-:Y:S01]  /*44b0*/  BSSY B1, `(.L_x_82) ;  /* 0x0000007000017945 */ /* 0x000fe20003800000 */
[----:B------:R-:W-:Y:S01]  /*44c0*/  FFMA R35, R160, R13, R35 ;  /* 0x0000000da0237223 */ /* 0x000fe20000000023 */
[----:B--2---:R-:W-:-:S04]  /*44d0*/  IADD3 R26, P0, R26, UR6, RZ ;  /* 0x000000061a1a7c10 */ /* 0x004fc8000ff1e0ff */
[----:B------:R1:W-:Y:S01]  /*44e0*/  @P1 STG.E desc[UR18][R40.64], R35 ;  /* 0x0000002328001986 */ /* 0x0003e2000c101912 */
[----:B------:R-:W-:-:S05]  /*44f0*/  IADD3.X R27, R27, UR7, RZ, P0, !PT ;  /* 0x000000071b1b7c10 */ /* 0x000fca00087fe4ff */
[----:B------:R-:W-:Y:S05]  /*4500*/  @!P2 BRA `(.L_x_83) ;  /* 0x000000000004a947 */ /* 0x000fea0003800000 */
[----:B------:R2:W5:Y:S02]  /*4510*/  LDG.E.LTC128B R43, desc[UR18][R26.64] ;  /* 0x000000121a2b7981 */ /* 0x000564000c1e1920 */
.L_x_83:
[----:B------:R-:W-:Y:S05]  /*4520*/  BSYNC B1 ;  /* 0x0000000000017941 */ /* 0x000fea0003800000 */
.L_x_82:
[----:B--2--5:R-:W-:Y:S01]  /*4530*/  FMUL R27, R43, R12 ;  /* 0x0000000c2b1b7220 */ /* 0x024fe20000400000 */
        /* <DEDUP_REMOVED lines=10> */
[----:B-1----:R-:W-:-:S06]  /*45e0*/  IADD3.X R35, R29, UR9, RZ, P6, !PT ;  /* 0x000000091d237c10 */ /* 0x002fcc000b7fe4ff */
[----:B------:R-:W-:Y:S05]  /*45f0*/  @!P4 BRA `(.L_x_85) ;  /* 0x000000000004c947 */ /* 0x000fea0003800000 */
[----:B------:R1:W5:Y:S02]  /*4600*/  LDG.E.LTC128B R43, desc[UR18][R34.64] ;  /* 0x00000012222b7981 */ /* 0x000364000c1e1920 */
.L_x_85:
[----:B------:R-:W-:Y:S05]  /*4610*/  BSYNC B1 ;  /* 0x0000000000017941 */ /* 0x000fea0003800000 */
.L_x_84:
[----:B--2--5:R-:W-:Y:S01]  /*4620*/  FMUL R27, R43, R12 ;  /* 0x0000000c2b1b7220 */ /* 0x024fe20000400000 */
        /* <DEDUP_REMOVED lines=10> */
.L_x_87:
[----:B------:R-:W-:Y:S05]  /*46d0*/  BSYNC B1 ;  /* 0x0000000000017941 */ /* 0x000fea0003800000 */
.L_x_86:
[----:B-----5:R-:W-:Y:S01]  /*46e0*/  FMUL R41, R43, R12 ;  /* 0x0000000c2b297220 */ /* 0x020fe20000400000 */
[----:B--2---:R-:W-:Y:S01]  /*46f0*/  IMAD.X R39, R33, 0x1, R6, P5 ;  /* 0x0000000121277824 */ /* 0x004fe200028e0606 */
[----:B------:R-:W-:Y:S01]  /*4700*/  ISETP.GT.AND P1, PT, R42, 0x8, P1 ;  /* 0x000000082a00780c */ /* 0x000fe20000f24270 */
[----:B------:R-:W-:Y:S01]  /*4710*/  BSSY B1, `(.L_x_88) ;  /* 0x0000008000017945 */ /* 0x000fe20003800000 */
[----:B------:R-:W-:Y:S01]  /*4720*/  FFMA R41, R154, R13, R41 ;  /* 0x0000000d9a297223 */ /* 0x000fe20000000029 */
[----:B0-----:R-:W-:Y:S02]  /*4730*/  IADD3 R28, P4, R28, UR6, RZ ;  /* 0x000000061c1c7c10 */ /* 0x001fe4000ff9e0ff */
[----:B------:R-:W-:Y:S02]  /*4740*/  IADD3 R40, P5, R30, R21, RZ ;  /* 0x000000151e287210 */ /* 0x000fe40007fbe0ff */
[----:B------:R0:W-:Y:S01]  /*4750*/  @P2 STG.E desc[UR18][R38.64], R41 ;  /* 0x0000002926002986 */ /* 0x0001e2000c101912 */
[----:B------:R-:W-:-:S05]  /*4760*/  IADD3.X R29, R29, UR7, RZ, P4, !PT ;  /* 0x000000071d1d7c10 */ /* 0x000fca000a7fe4ff */
[----:B------:R-:W-:Y:S05]  /*4770*/  @!P1 BRA `(.L_x_89) ;  /* 0x0000000000049947 */ /* 0x000fea0003800000 */
[----:B------:R2:W5:Y:S02]  /*4780*/  LDG.E.LTC128B R43, desc[UR18][R28.64] ;  /* 0x000000121c2b7981 */ /* 0x000564000c1e1920 */
.L_x_89:
[----:B------:R-:W-:Y:S05]  /*4790*/  BSYNC B1 ;  /* 0x0000000000017941 */ /* 0x000fea0003800000 */
.L_x_88:
[----:B--2--5:R-:W-:Y:S01]  /*47a0*/  FMUL R29, R43, R12 ;  /* 0x0000000c2b1d7220 */ /* 0x024fe20000400000 */
        /* <DEDUP_REMOVED lines=9> */
.L_x_91:
[----:B------:R-:W-:Y:S05]  /*4840*/  BSYNC B1 ;  /* 0x0000000000017941 */ /* 0x000fea0003800000 */
.L_x_90:
        /* <DEDUP_REMOVED lines=14> */
.L_x_93:
[----:B------:R-:W-:Y:S05]  /*4930*/  BSYNC B1 ;  /* 0x0000000000017941 */ /* 0x000fea0003800000 */
.L_x_92:
        /* <DEDUP_REMOVED lines=11> */
.L_x_95:
[----:B------:R-:W-:Y:S05]  /*49f0*/  BSYNC B1 ;  /* 0x0000000000017941 */ /* 0x000fea0003800000 */
.L_x_94:
[----:B-----5:R-:W-:Y:S01]  /*4a00*/  FMUL R41, R43, R12 ;  /* 0x0000000c2b297220 */ /* 0x020fe20000400000 */
[----:B--2---:R-:W-:Y:S01]  /*4a10*/  IMAD.X R33, R39, 0x1, R6, P5 ;  /* 0x0000000127217824 */ /* 0x004fe200028e0606 */
        /* <DEDUP_REMOVED lines=9> */
.L_x_97:
[----:B------:R-:W-:Y:S05]  /*4ab0*/  BSYNC B1 ;  /* 0x0000000000017941 */ /* 0x000fea0003800000 */
.L_x_96:
[----:B--2--5:R-:W-:Y:S01]  /*4ac0*/  FMUL R35, R43, R12 ;  /* 0x0000000c2b237220 */ /* 0x024fe20000400000 */
[----:B-1----:R-:W-:Y:S01]  /*4ad0*/  IMAD.X R41, R37, 0x1, R23, P5 ;  /* 0x0000000125297824 */ /* 0x002fe200028e0617 */
[----:B------:R-:W-:Y:S01]  /*4ae0*/  ISETP.GT.AND P2, PT, R42, 0x8, P0 ;  /* 0x000000082a00780c */ /* 0x000fe20000744270 */
[----:B------:R-:W-:Y:S01]  /*4af0*/  BSSY B1, `(.L_x_98) ;  /* 0x0000007000017945 */ /* 0x000fe20003800000 */
[----:B------:R-:W-:Y:S01]  /*4b00*/  FFMA R35, R144, R13, R35 ;  /* 0x0000000d90237223 */ /* 0x000fe20000000023 */
[----:B----4-:R-:W-:-:S04]  /*4b10*/  IADD3 R26, P0, R26, UR6, RZ ;  /* 0x000000061a1a7c10 */ /* 0x010fc8000ff1e0ff */
[----:B------:R1:W-:Y:S01]  /*4b20*/  @P1 STG.E desc[UR18][R40.64], R35 ;  /* 0x0000002328001986 */ /* 0x0003e2000c101912 */
[----:B------:R-:W-:-:S05]  /*4b30*/  IADD3.X R27, R27, UR7, RZ, P0, !PT ;  /* 0x000000071b1b7c10 */ /* 0x000fca00087fe4ff */
[----:B------:R-:W-:Y:S05]  /*4b40*/  @!P2 BRA `(.L_x_99) ;  /* 0x000000000004a947 */ /* 0x000fea0003800000 */
[----:B------:R2:W5:Y:S02]  /*4b50*/  LDG.E.LTC128B R43, desc[UR18][R26.64] ;  /* 0x000000121a2b7981 */ /* 0x000564000c1e1920 */
.L_x_99:
[----:B------:R-:W-:Y:S05]  /*4b60*/  BSYNC B1 ;  /* 0x0000000000017941 */ /* 0x000fea0003800000 */
.L_x_98:
        /* <DEDUP_REMOVED lines=14> */
.L_x_101:
[----:B------:R-:W-:Y:S05]  /*4c50*/  BSYNC B1 ;  /* 0x0000000000017941 */ /* 0x000fea0003800000 */
.L_x_100:
        /* <DEDUP_REMOVED lines=11> */
.L_x_103:
[----:B------:R-:W-:Y:S05]  /*4d10*/  BSYNC B1 ;  /* 0x0000000000017941 */ /* 0x000fea0003800000 */
.L_x_102:
        /* <DEDUP_REMOVED lines=11> */
.L_x_105:
[----:B------:R-:W-:Y:S05]  /*4dd0*/  BSYNC B1 ;  /* 0x0000000000017941 */ /* 0x000fea0003800000 */
.L_x_104:
        /* <DEDUP_REMOVED lines=10> */
.L_x_107:
[----:B------:R-:W-:Y:S05]  /*4e80*/  BSYNC B1 ;  /* 0x0000000000017941 */ /* 0x000fea0003800000 */
.L_x_106:
        /* <DEDUP_REMOVED lines=14> */
.L_x_109:
[----:B------:R-:W-:Y:S05]  /*4f70*/  BSYNC B1 ;  /* 0x0000000000017941 */ /* 0x000fea0003800000 */
.L_x_108:
        /* <DEDUP_REMOVED lines=11> */
.L_x_111:
[----:B------:R-:W-:Y:S05]  /*5030*/  BSYNC B1 ;  /* 0x0000000000017941 */ /* 0x000fea0003800000 */
.L_x_110:
        /* <DEDUP_REMOVED lines=11> */
.L_x_113:
[----:B------:R-:W-:Y:S05]  /*50f0*/  BSYNC B1 ;  /* 0x0000000000017941 */ /* 0x000fea0003800000 */
.L_x_112:
        /* <DEDUP_REMOVED lines=10> */
.L_x_115:
[----:B------:R-:W-:Y:S05]  /*51a0*/  BSYNC B1 ;  /* 0x0000000000017941 */ /* 0x000fea0003800000 */
.L_x_114:
        /* <DEDUP_REMOVED lines=14> */
.L_x_117:
[----:B------:R-:W-:Y:S05]  /*5290*/  BSYNC B1 ;  /* 0x0000000000017941 */ /* 0x000fea0003800000 */
.L_x_116:
        /* <DEDUP_REMOVED lines=11> */
.L_x_119:
[----:B------:R-:W-:Y:S05]  /*5350*/  BSYNC B1 ;  /* 0x0000000000017941 */ /* 0x000fea0003800000 */
.L_x_118:
        /* <DEDUP_REMOVED lines=11> */
.L_x_121:
[----:B------:R-:W-:Y:S05]  /*5410*/  BSYNC B1 ;  /* 0x0000000000017941 */ /* 0x000fea0003800000 */
.L_x_120:
        /* <DEDUP_REMOVED lines=10> */
.L_x_123:
[----:B------:R-:W-:Y:S05]  /*54c0*/  BSYNC B1 ;  /* 0x0000000000017941 */ /* 0x000fea0003800000 */
.L_x_122:
        /* <DEDUP_REMOVED lines=14> */
.L_x_125:
[----:B------:R-:W-:Y:S05]  /*55b0*/  BSYNC B1 ;  /* 0x0000000000017941 */ /* 0x000fea0003800000 */
.L_x_124:
        /* <DEDUP_REMOVED lines=11> */
.L_x_127:
[----:B------:R-:W-:Y:S05]  /*5670*/  BSYNC B1 ;  /* 0x0000000000017941 */ /* 0x000fea0003800000 */
.L_x_126:
        /* <DEDUP_REMOVED lines=11> */
.L_x_129:
[----:B------:R-:W-:Y:S05]  /*5730*/  BSYNC B1 ;  /* 0x0000000000017941 */ /* 0x000fea0003800000 */
.L_x_128:
        /* <DEDUP_REMOVED lines=10> */
.L_x_131:
[----:B------:R-:W-:Y:S05]  /*57e0*/  BSYNC B1 ;  /* 0x0000000000017941 */ /* 0x000fea0003800000 */
.L_x_130:
        /* <DEDUP_REMOVED lines=14> */
.L_x_133:
[----:B------:R-:W-:Y:S05]  /*58d0*/  BSYNC B1 ;  /* 0x0000000000017941 */ /* 0x000fea0003800000 */
.L_x_132:
        /* <DEDUP_REMOVED lines=11> */
.L_x_135:
[----:B------:R-:W-:Y:S05]  /*5990*/  BSYNC B1 ;  /* 0x0000000000017941 */ /* 0x000fea0003800000 */
.L_x_134:
        /* <DEDUP_REMOVED lines=11> */
.L_x_137:
[----:B------:R-:W-:Y:S05]  /*5a50*/  BSYNC B1 ;  /* 0x0000000000017941 */ /* 0x000fea0003800000 */
.L_x_136:
        /* <DEDUP_REMOVED lines=10> */
.L_x_139:
[----:B------:R-:W-:Y:S05]  /*5b00*/  BSYNC B1 ;  /* 0x0000000000017941 */ /* 0x000fea0003800000 */
.L_x_138:
[----:B--2--5:R-:W-:Y:S01]  /*5b10*/  FMUL R25, R43, R12 ;  /* 0x0000000c2b197220 */ /* 0x024fe20000400000 */
[----:B------:R-:W-:Y:S01]  /*5b20*/  IADD3 R24, P2, R32, R21, RZ ;  /* 0x0000001520187210 */ /* 0x000fe20007f5e0ff */
[----:B------:R-:W-:Y:S01]  /*5b30*/  BSSY B1, `(.L_x_140) ;  /* 0x000000c000017945 */ /* 0x000fe20003800000 */
[C---:B------:R-:W-:Y:S01]  /*5b40*/  ISETP.GT.AND P4, PT, R5.reuse, 0x70, PT ;  /* 0x000000700500780c */ /* 0x040fe20003f84270 */
[----:B------:R-:W-:Y:S01]  /*5b50*/  FFMA R31, R102, R13, R25 ;  /* 0x0000000d661f7223 */ /* 0x000fe20000000019 */
[----:B------:R-:W-:Y:S01]  /*5b60*/  ISETP.GT.AND P1, PT, R5, 0x71, PT ;  /* 0x000000710500780c */ /* 0x000fe20003f24270 */
[----:B------:R-:W-:Y:S01]  /*5b70*/  IMAD.X R25, R33, 0x1, R23, P2 ;  /* 0x0000000121197824 */ /* 0x000fe200010e0617 */
[----:B------:R-:W-:Y:S02]  /*5b80*/  ISETP.GT.AND P5, PT, R42, RZ, P4 ;  /* 0x000000ff2a00720c */ /* 0x000fe400027a4270 */
[----:B------:R-:W-:Y:S02]  /*5b90*/  IADD3 R28, P2, R34, UR8, RZ ;  /* 0x00000008221c7c10 */ /* 0x000fe4000ff5e0ff */
[----:B------:R2:W-:Y:S01]  /*5ba0*/  @P0 STG.E desc[UR18][R24.64], R31 ;  /* 0x0000001f18000986 */ /* 0x0005e2000c101912 */
[----:B------:R-:W-:-:S02]  /*5bb0*/  IADD3 R30, P6, R36, R4, RZ ;  /* 0x00000004241e7210 */ /* 0x000fc40007fde0ff */
[----:B0-----:R-:W-:-:S06]  /*5bc0*/  IADD3.X R29, R35, UR9, RZ, P2, !PT ;  /* 0x00000009231d7c10 */ /* 0x001fcc00097fe4ff */
[----:B------:R-:W-:Y:S05]  /*5bd0*/  @!P5 BRA `(.L_x_141) ;  /* 0x000000000004d947 */ /* 0x000fea0003800000 */
[----:B------:R0:W5:Y:S02]  /*5be0*/  LDG.E.LTC128B R43, desc[UR18][R28.64] ;  /* 0x000000121c2b7981 */ /* 0x000164000c1e1920 */
.L_x_141:
[----:B------:R-:W-:Y:S05]  /*5bf0*/  BSYNC B1 ;  /* 0x0000000000017941 */ /* 0x000fea0003800000 */
.L_x_140:
[----:B--2--5:R-:W-:Y:S01]  /*5c00*/  FMUL R25, R43, R12 ;  /* 0x0000000c2b197220 */ /* 0x024fe20000400000 */
[----:B------:R-:W-:Y:S01]  /*5c10*/  IMAD.X R31, R37, 0x1, R6, P6 ;  /* 0x00000001251f7824 */ /* 0x000fe200030e0606 */
[----:B------:R-:W-:Y:S01]  /*5c20*/  ISETP.GT.AND P2, PT, R42, RZ, P1 ;  /* 0x000000ff2a00720c */ /* 0x000fe20000f44270 */
[----:B------:R-:W-:Y:S01]  /*5c30*/  BSSY B1, `(.L_x_142) ;  /* 0x0000007000017945 */ /* 0x000fe20003800000 */
[----:B------:R-:W-:Y:S01]  /*5c40*/  FFMA R25, R100, R13, R25 ;  /* 0x0000000d64197223 */ /* 0x000fe20000000019 */
[----:B------:R-:W-:-:S04]  /*5c50*/  IADD3 R44, P0, R26, UR8, RZ ;  /* 0x000000081a2c7c10 */ /* 0x000fc8000ff1e0ff */
[----:B------:R2:W-:Y:S01]  /*5c60*/  @P5 STG.E desc[UR18][R30.64], R25 ;  /* 0x000000191e005986 */ /* 0x0005e2000c101912 */
[----:B------:R-:W-:-:S05]  /*5c70*/  IADD3.X R45, R27, UR9, RZ, P0, !PT ;  /* 0x000000091b2d7c10 */ /* 0x000fca00087fe4ff */
[----:B------:R-:W-:Y:S05]  /*5c80*/  @!P2 BRA `(.L_x_143) ;  /* 0x000000000004a947 */ /* 0x000fea0003800000 */
[----:B------:R3:W5:Y:S02]  /*5c90*/  LDG.E.LTC128B R43, desc[UR18][R44.64] ;  /* 0x000000122c2b7981 */ /* 0x000764000c1e1920 */
.L_x_143:
[----:B------:R-:W-:Y:S05]  /*5ca0*/  BSYNC B1 ;  /* 0x0000000000017941 */ /* 0x000fea0003800000 */
.L_x_142:
[----:B--2--5:R-:W-:Y:S01]  /*5cb0*/  FMUL R25, R43, R12 ;  /* 0x0000000c2b197220 */ /* 0x024fe20000400000 */
[----:B------:R-:W-:Y:S01]  /*5cc0*/  IADD3 R24, P5, R38, R4, RZ ;  /* 0x0000000426187210 */ /* 0x000fe20007fbe0ff */
[----:B------:R-:W-:Y:S01]  /*5cd0*/  BSSY B1, `(.L_x_144) ;  /* 0x000000b000017945 */ /* 0x000fe20003800000 */
[----:B------:R-:W-:Y:S01]  /*5ce0*/  ISETP.GT.AND P4, PT, R42, 0x8, P4 ;  /* 0x000000082a00780c */ /* 0x000fe20002784270 */
[----:B------:R-:W-:Y:S01]  /*5cf0*/  FFMA R41, R98, R13, R25 ;  /* 0x0000000d62297223 */ /* 0x000fe20000000019 */
[----:B------:R-:W-:Y:S01]  /*5d00*/  IADD3 R32, P6, R34, UR6, RZ ;  /* 0x0000000622207c10 */ /* 0x000fe2000ffde0ff */
[----:B------:R-:W-:Y:S01]  /*5d10*/  IMAD.X R25, R39, 0x1, R6, P5 ;  /* 0x0000000127197824 */ /* 0x000fe200028e0606 */
[----:B------:R-:W-:Y:S02]  /*5d20*/  ISETP.GT.AND P0, PT, R5, 0x78, PT ;  /* 0x000000780500780c */ /* 0x000fe40003f04270 */
[----:B------:R-:W-:Y:S02]  /*5d30*/  IADD3 R40, P5, R36, R21, RZ ;  /* 0x0000001524287210 */ /* 0x000fe40007fbe0ff */
[----:B------:R2:W-:Y:S01]  /*5d40*/  @P2 STG.E desc[UR18][R24.64], R41 ;  /* 0x0000002918002986 */ /* 0x0005e2000c101912 */
[----:B------:R-:W-:-:S04]  /*5d50*/  IADD3.X R33, R35, UR7, RZ, P6, !PT ;  /* 0x0000000723217c10 */ /* 0x000fc8000b7fe4ff */
[----:B------:R-:W-:Y:S06]  /*5d60*/  @!P4 BRA `(.L_x_145) ;  /* 0x000000000004c947 */ /* 0x000fec0003800000 */
[----:B------:R0:W5:Y:S02]  /*5d70*/  LDG.E.LTC128B R43, desc[UR18][R32.64] ;  /* 0x00000012202b7981 */ /* 0x000164000c1e1920 */
.L_x_145:
[----:B------:R-:W-:Y:S05]  /*5d80*/  BSYNC B1 ;  /* 0x0000000000017941 */ /* 0x000fea0003800000 */
.L_x_144:
[----:B0----5:R-:W-:Y:S01]  /*5d90*/  FMUL R33, R43, R12 ;  /* 0x0000000c2b217220 */ /* 0x021fe20000400000 */
[----:B--2---:R-:W-:Y:S01]  /*5da0*/  IMAD.X R41, R37, 0x1, R23, P5 ;  /* 0x0000000125297824 */ /* 0x004fe200028e0617 */
[----:B------:R-:W-:Y:S01]  /*5db0*/  ISETP.GT.AND P1, PT, R42, 0x8, P1 ;  /* 0x000000082a00780c */ /* 0x000fe20000f24270 */
[----:B------:R-:W-:Y:S01]  /*5dc0*/  BSSY B1, `(.L_x_146) ;  /* 0x0000008000017945 */ /* 0x000fe20003800000 */
[----:B------:R-:W-:Y:S01]  /*5dd0*/  FFMA R33, R96, R13, R33 ;  /* 0x0000000d60217223 */ /* 0x000fe20000000021 */
[----:B----4-:R-:W-:Y:S02]  /*5de0*/  IADD3 R26, P5, R26, UR6, RZ ;  /* 0x000000061a1a7c10 */ /* 0x010fe4000ffbe0ff */
[----:B------:R-:W-:Y:S02]  /*5df0*/  ISETP.GT.AND P2, PT, R5, 0x79, PT ;  /* 0x000000790500780c */ /* 0x000fe40003f44270 */
[----:B------:R0:W-:Y:S01]  /*5e00*/  @P4 STG.E desc[UR18][R40.64], R33 ;  /* 0x0000002128004986 */ /* 0x0001e2000c101912 */
[----:B------:R-:W-:-:S05]  /*5e10*/  IADD3.X R27, R27, UR7, RZ, P5, !PT ;  /* 0x000000071b1b7c10 */ /* 0x000fca000affe4ff */
[----:B------:R-:W-:Y:S05]  /*5e20*/  @!P1 BRA `(.L_x_147) ;  /* 0x0000000000049947 */ /* 0x000fea0003800000 */
[----:B------:R2:W5:Y:S02]  /*5e30*/  LDG.E.LTC128B R43, desc[UR18][R26.64] ;  /* 0x000000121a2b7981 */ /* 0x000564000c1e1920 */
.L_x_147:
[----:B------:R-:W-:Y:S05]  /*5e40*/  BSYNC B1 ;  /* 0x0000000000017941 */ /* 0x000fea0003800000 */
.L_x_146:
[----:B--2---:R-:W-:Y:S01]  /*5e50*/  IADD3 R26, P6, R38, R21, RZ ;  /* 0x00000015261a7210 */ /* 0x004fe20007fde0ff */
[----:B-----5:R-:W-:Y:S01]  /*5e60*/  FMUL R5, R43, R12 ;  /* 0x0000000c2b057220 */ /* 0x020fe20000400000 */
[----:B------:R-:W-:Y:S01]  /*5e70*/  ISETP.GT.AND P4, PT, R42, RZ, P0 ;  /* 0x000000ff2a00720c */ /* 0x000fe20000784270 */
[----:B------:R-:W-:Y:S01]  /*5e80*/  BSSY B1, `(.L_x_148) ;  /* 0x0000009000017945 */ /* 0x000fe20003800000 */
[----:B------:R-:W-:Y:S01]  /*5e90*/  IADD3 R32, P5, R30, R4, RZ ;  /* 0x000000041e207210 */ /* 0x000fe20007fbe0ff */
[----:B------:R-:W-:Y:S02]  /*5ea0*/  IMAD.X R27, R39, 0x1, R23, P6 ;  /* 0x00000001271b7824 */ /* 0x000fe400030e0617 */
[----:B------:R-:W-:-:S05]  /*5eb0*/  FFMA R5, R94, R13, R5 ;  /* 0x0000000d5e057223 */ /* 0x000fca0000000005 */
[----:B------:R2:W-:Y:S03]  /*5ec0*/  @P1 STG.E desc[UR18][R26.64], R5 ;  /* 0x000000051a001986 */ /* 0x0005e6000c101912 */
[----:B------:R-:W-:Y:S05]  /*5ed0*/  @!P4 BRA `(.L_x_149) ;  /* 0x00000000000cc947 */ /* 0x000fea0003800000 */
[----:B--2---:R-:W-:-:S04]  /*5ee0*/  IADD3 R26, P1, R28, UR8, RZ ;  /* 0x000000081c1a7c10 */ /* 0x004fc8000ff3e0ff */
[----:B------:R-:W-:-:S05]  /*5ef0*/  IADD3.X R27, R29, UR9, RZ, P1, !PT ;  /* 0x000000091d1b7c10 */ /* 0x000fca0008ffe4ff */
[----:B------:R4:W5:Y:S04]  /*5f00*/  LDG.E.LTC128B R43, desc[UR18][R26.64] ;  /* 0x000000121a2b7981 */ /* 0x000968000c1e1920 */
.L_x_149:
[----:B------:R-:W-:Y:S05]  /*5f10*/  BSYNC B1 ;  /* 0x0000000000017941 */ /* 0x000fea0003800000 */
.L_x_148:
[----:B--2--5:R-:W-:Y:S01]  /*5f20*/  FMUL R5, R43, R12 ;  /* 0x0000000c2b057220 */ /* 0x024fe20000400000 */
[----:B0-----:R-:W-:Y:S01]  /*5f30*/  IMAD.X R33, R31, 0x1, R6, P5 ;  /* 0x000000011f217824 */ /* 0x001fe200028e0606 */
[----:B------:R-:W-:Y:S01]  /*5f40*/  ISETP.GT.AND P1, PT, R42, RZ, P2 ;  /* 0x000000ff2a00720c */ /* 0x000fe20001724270 */
[----:B------:R-:W-:Y:S01]  /*5f50*/  BSSY B1, `(.L_x_150) ;  /* 0x0000008000017945 */ /* 0x000fe20003800000 */
[----:B----4-:R-:W-:Y:S01]  /*5f60*/  FFMA R27, R92, R13, R5 ;  /* 0x0000000d5c1b7223 */ /* 0x010fe20000000005 */
[----:B------:R-:W-:Y:S02]  /*5f70*/  IADD3 R26, P5, R24, R4, RZ ;  /* 0x00000004181a7210 */ /* 0x000fe40007fbe0ff */
[----:B------:R-:W-:Y:S02]  /*5f80*/  IADD3 R4, P6, R44, UR8, RZ ;  /* 0x000000082c047c10 */ /* 0x000fe4000ffde0ff */
[----:B------:R0:W-:Y:S02]  /*5f90*/  @P4 STG.E desc[UR18][R32.64], R27 ;  /* 0x0000001b20004986 */ /* 0x0001e4000c101912 */
[----:B------:R-:W-:-:S04]  /*5fa0*/  IADD3.X R5, R45, UR9, RZ, P6, !PT ;  /* 0x000000092d057c10 */ /* 0x000fc8000b7fe4ff */
[----:B------:R-:W-:Y:S05]  /*5fb0*/  @!P1 BRA `(.L_x_151) ;  /* 0x0000000000049947 */ /* 0x000fea0003800000 */
[----:B------:R2:W5:Y:S02]  /*5fc0*/  LDG.E.LTC128B R43, desc[UR18][R4.64] ;  /* 0x00000012042b7981 */ /* 0x000564000c1e1920 */
.L_x_151:
[----:B------:R-:W-:Y:S05]  /*5fd0*/  BSYNC B1 ;  /* 0x0000000000017941 */ /* 0x000fea0003800000 */
.L_x_150:
[----:B--2--5:R-:W-:Y:S01]  /*5fe0*/  FMUL R5, R43, R12 ;  /* 0x0000000c2b057220 */ /* 0x024fe20000400000 */
        /* <DEDUP_REMOVED lines=10> */
.L_x_153:
[----:B------:R-:W-:Y:S05]  /*6090*/  BSYNC B1 ;  /* 0x0000000000017941 */ /* 0x000fea0003800000 */
.L_x_152:
[----:B------:R-:W-:Y:S01]  /*60a0*/  ISETP.GT.AND P2, PT, R42, 0x8, P2 ;  /* 0x000000082a00780c */ /* 0x000fe20001744270 */
[----:B--2--5:R-:W-:Y:S01]  /*60b0*/  FMUL R5, R43, R12 ;  /* 0x0000000c2b057220 */ /* 0x024fe20000400000 */
[----:B0-----:R-:W-:Y:S01]  /*60c0*/  IMAD.X R33, R31, 0x1, R23, P5 ;  /* 0x000000011f217824 */ /* 0x001fe200028e0617 */
[----:B------:R-:W-:Y:S02]  /*60d0*/  BSSY B1, `(.L_x_154) ;  /* 0x0000007000017945 */ /* 0x000fe40003800000 */
[----:B------:R-:W-:-:S05]  /*60e0*/  FFMA R27, R88, R13, R5 ;  /* 0x0000000d581b7223 */ /* 0x000fca0000000005 */
[----:B------:R0:W-:Y:S01]  /*60f0*/  @P0 STG.E desc[UR18][R32.64], R27 ;  /* 0x0000001b20000986 */ /* 0x0001e2000c101912 */
[----:B------:R-:W-:-:S04]  /*6100*/  IADD3 R4, P0, R44, UR6, RZ ;  /* 0x000000062c047c10 */ /* 0x000fc8000ff1e0ff */
[----:B------:R-:W-:Y:S01]  /*6110*/  IADD3.X R5, R45, UR7, RZ, P0, !PT ;  /* 0x000000072d057c10 */ /* 0x000fe200087fe4ff */
[----:B------:R-:W-:Y:S08]  /*6120*/  @!P2 BRA `(.L_x_155) ;  /* 0x000000000004a947 */ /* 0x000ff00003800000 */
[----:B------:R2:W5:Y:S02]  /*6130*/  LDG.E.LTC128B R43, desc[UR18][R4.64] ;  /* 0x00000012042b7981 */ /* 0x000564000c1e1920 */
.L_x_155:
[----:B------:R-:W-:Y:S05]  /*6140*/  BSYNC B1 ;  /* 0x0000000000017941 */ /* 0x000fea0003800000 */
.L_x_154:
[----:B------:R-:W-:Y:S05]  /*6150*/  @!P2 BRA `(.L_x_156) ;  /* 0x000000140094a947 */ /* 0x000fea0003800000 */
[----:B--2---:R-:W-:Y:S01]  /*6160*/  IADD3 R4, P0, R24, R21, RZ ;  /* 0x0000001518047210 */ /* 0x004fe20007f1e0ff */
[----:B-----5:R-:W-:-:S04]  /*6170*/  FMUL R43, R43, R12 ;  /* 0x0000000c2b2b7220 */ /* 0x020fc80000400000 */
[----:B------:R-:W-:Y:S02]  /*6180*/  IMAD.X R5, R25, 0x1, R23, P0 ;  /* 0x0000000119057824 */ /* 0x000fe400000e0617 */
[----:B------:R-:W-:-:S05]  /*6190*/  FFMA R43, R22, R13, R43 ;  /* 0x0000000d162b7223 */ /* 0x000fca000000002b */
[----:B------:R4:W-:Y:S01]  /*61a0*/  STG.E desc[UR18][R4.64], R43 ;  /* 0x0000002b04007986 */ /* 0x0009e2000c101912 */
[----:B------:R-:W-:Y:S05]  /*61b0*/  BRA `(.L_x_156) ;  /* 0x00000014007c7947 */ /* 0x000fea0003800000 */
.L_x_33:
[----:B------:R-:W-:Y:S01]  /*61c0*/  ULDC.64 UR6, c[0x0][0x6c0] ;  /* 0x0001b00000067ab9 */ /* 0x000fe20000000a00 */
[----:B------:R-:W-:Y:S01]  /*61d0*/  ISETP.GT.AND P2, PT, R5, 0x1, PT ;  /* 0x000000010500780c */ /* 0x000fe20003f44270 */
[-C--:B--2---:R-:W-:Y:S01]  /*61e0*/  FMUL R23, R23, R13.reuse ;  /* 0x0000000d17177220 */ /* 0x084fe20000400000 */
[----:B------:R-:W-:Y:S01]  /*61f0*/  LEA R24, P0, R44, UR6, 0x2 ;  /* 0x000000062c187c11 */ /* 0x000fe2000f8010ff */
[-C--:B------:R-:W-:Y:S01]  /*6200*/  FMUL R21, R210, R13.reuse ;  /* 0x0000000dd2157220 */ /* 0x080fe20000400000 */
[----:B------:R-:W-:Y:S01]  /*6210*/  ISETP.GT.AND P4, PT, R42, RZ, P2 ;  /* 0x000000ff2a00720c */ /* 0x000fe20001784270 */
[-C--:B------:R-:W-:Y:S01]  /*6220*/  FMUL R35, R204, R13.reuse ;  /* 0x0000000dcc237220 */ /* 0x080fe20000400000 */
[----:B------:R-:W-:Y:S01]  /*6230*/  LEA.HI.X R25, R44, UR7, R37, 0x2, P0 ;  /* 0x000000072c197c11 */ /* 0x000fe200080f1425 */
[-C--:B------:R-:W-:Y:S01]  /*6240*/  FMUL R39, R200, R13.reuse ;  /* 0x0000000dc8277220 */ /* 0x080fe20000400000 */
[----:B------:R-:W-:Y:S01]  /*6250*/  ISETP.GT.AND P1, PT, R42, 0x8, P1 ;  /* 0x000000082a00780c */ /* 0x000fe20000f24270 */
[-C--:B------:R-:W-:Y:S01]  /*6260*/  FMUL R41, R196, R13.reuse ;  /* 0x0000000dc4297220 */ /* 0x080fe20000400000 */
[C---:B------:R-:W-:Y:S01]  /*6270*/  SHF.L.U64.HI R4, R26.reuse, 0x5, R27 ;  /* 0x000000051a047819 */ /* 0x040fe2000001021b */
[----:B------:R0:W-:Y:S01]  /*6280*/  @P5 STG.E desc[UR18][R24.64], R23 ;  /* 0x0000001718005986 */ /* 0x0001e2000c101912 */
[----:B------:R-:W-:Y:S01]  /*6290*/  LEA R28, P5, R26, R24, 0x2 ;  /* 0x000000181a1c7211 */ /* 0x000fe200078a10ff */
[----:B------:R-:W-:Y:S01]  /*62a0*/  FMUL R43, R96, R13 ;  /* 0x0000000d602b7220 */ /* 0x000fe20000400000 */
[----:B------:R-:W-:-:S02]  /*62b0*/  ISETP.GT.AND P0, PT, R5, 0x8, PT ;  /* 0x000000080500780c */ /* 0x000fc40003f04270 */
[C---:B------:R-:W-:Y:S01]  /*62c0*/  LEA.HI.X R29, R26.reuse, R25, R27, 0x2, P5 ;  /* 0x000000191a1d7211 */ /* 0x040fe200028f141b */
[----:B------:R-:W-:Y:S01]  /*62d0*/  IMAD.SHL.U32 R26, R26, 0x20, RZ ;  /* 0x000000201a1a7824 */ /* 0x000fe200078e00ff */
[----:B------:R-:W-:Y:S01]  /*62e0*/  ISETP.GT.AND P2, PT, R42, 0x8, P2 ;  /* 0x000000082a00780c */ /* 0x000fe20001744270 */
[-C--:B------:R-:W-:Y:S01]  /*62f0*/  FMUL R27, R208, R13.reuse ;  /* 0x0000000dd01b7220 */ /* 0x080fe20000400000 */
[----:B------:R-:W-:Y:S01]  /*6300*/  ISETP.GT.AND P5, PT, R42, RZ, P0 ;  /* 0x000000ff2a00720c */ /* 0x000fe200007a4270 */
[----:B------:R-:W-:Y:S01]  /*6310*/  @P4 STG.E desc[UR18][R28.64], R21 ;  /* 0x000000151c004986 */ /* 0x000fe2000c101912 */
[----:B------:R-:W-:Y:S01]  /*6320*/  IADD3 R30, P4, R26, R24, RZ ;  /* 0x000000181a1e7210 */ /* 0x000fe20007f9e0ff */
[----:B0-----:R-:W-:Y:S01]  /*6330*/  FMUL R23, R206, R13 ;  /* 0x0000000dce177220 */ /* 0x001fe20000400000 */
[----:B------:R-:W-:Y:S01]  /*6340*/  IADD3 R32, P6, R26, R28, RZ ;  /* 0x0000001c1a207210 */ /* 0x000fe20007fde0ff */
[----:B------:R0:W-:Y:S01]  /*6350*/  @P1 STG.E desc[UR18][R24.64+0x20], R27 ;  /* 0x0000201b18001986 */ /* 0x0001e2000c101912 */
[----:B------:R-:W-:Y:S01]  /*6360*/  ISETP.GT.AND P1, PT, R5, 0x9, PT ;  /* 0x000000090500780c */ /* 0x000fe20003f24270 */
[----:B------:R-:W-:Y:S01]  /*6370*/  IMAD.X R31, R4, 0x1, R25, P4 ;  /* 0x00000001041f7824 */ /* 0x000fe200020e0619 */
[----:B------:R-:W-:Y:S01]  /*6380*/  ISETP.GT.AND P0, PT, R42, 0x8, P0 ;  /* 0x000000082a00780c */ /* 0x000fe20000704270 */
[----:B------:R-:W-:Y:S01]  /*6390*/  IMAD.X R33, R4, 0x1, R29, P6 ;  /* 0x0000000104217824 */ /* 0x000fe200030e061d */
[----:B------:R-:W-:Y:S01]  /*63a0*/  ISETP.GT.AND P4, PT, R42, RZ, P1 ;  /* 0x000000ff2a00720c */ /* 0x000fe20000f84270 */
[----:B------:R1:W-:Y:S01]  /*63b0*/  @P2 STG.E desc[UR18][R28.64+0x20], R23 ;  /* 0x000020171c002986 */ /* 0x0003e2000c101912 */
[----:B------:R-:W-:-:S02]  /*63c0*/  IADD3 R6, P2, R26, 0x20, RZ ;  /* 0x000000201a067810 */ /* 0x000fc40007f5e0ff */
[----:B------:R-:W-:Y:S01]  /*63d0*/  ISETP.GT.AND P1, PT, R42, 0x8, P1 ;  /* 0x000000082a00780c */ /* 0x000fe20000f24270 */
[----:B------:R2:W-:Y:S01]  /*63e0*/  @P5 STG.E desc[UR18][R30.64], R35 ;  /* 0x000000231e005986 */ /* 0x0005e2000c101912 */
[----:B------:R-:W-:Y:S01]  /*63f0*/  IADD3 R34, P6, R26, R30, RZ ;  /* 0x0000001e1a227210 */ /* 0x000fe20007fde0ff */
[----:B0-----:R-:W-:Y:S01]  /*6400*/  FMUL R27, R202, R13 ;  /* 0x0000000dca1b7220 */ /* 0x001fe20000400000 */
[----:B------:R-:W-:Y:S01]  /*6410*/  IADD3 R24, P5, R6, R24, RZ ;  /* 0x0000001806187210 */ /* 0x000fe20007fbe0ff */
[----:B------:R-:W-:Y:S01]  /*6420*/  IMAD.X R21, RZ, RZ, R4, P2 ;  /* 0x000000ffff157224 */ /* 0x000fe200010e0604 */
[----:B------:R-:W-:-:S03]  /*6430*/  ISETP.GT.AND P2, PT, R5, 0x10, PT ;  /* 0x000000100500780c */ /* 0x000fc60003f44270 */
[----:B------:R-:W-:Y:S01]  /*6440*/  IMAD.X R25, R21, 0x1, R25, P5 ;  /* 0x0000000115197824 */ /* 0x000fe200028e0619 */
[----:B------:R0:W-:Y:S01]  /*6450*/  @P4 STG.E desc[UR18][R32.64], R27 ;  /* 0x0000001b20004986 */ /* 0x0001e2000c101912 */
[----:B-1----:R-:W-:Y:S01]  /*6460*/  IADD3 R28, P4, R6, R28, RZ ;  /* 0x0000001c061c7210 */ /* 0x002fe20007f9e0ff */
[----:B------:R-:W-:Y:S01]  /*6470*/  FMUL R23, R198, R13 ;  /* 0x0000000dc6177220 */ /* 0x000fe20000400000 */
[----:B------:R-:W-:Y:S01]  /*6480*/  ISETP.GT.AND P5, PT, R42, RZ, P2 ;  /* 0x000000ff2a00720c */ /* 0x000fe200017a4270 */
[----:B------:R1:W-:Y:S01]  /*6490*/  @P0 STG.E desc[UR18][R24.64], R39 ;  /* 0x0000002718000986 */ /* 0x0003e2000c101912 */
[----:B------:R-:W-:Y:S01]  /*64a0*/  ISETP.GT.AND P0, PT, R5, 0x11, PT ;  /* 0x000000110500780c */ /* 0x000fe20003f04270 */
[----:B------:R-:W-:Y:S02]  /*64b0*/  IMAD.X R29, R21, 0x1, R29, P4 ;  /* 0x00000001151d7824 */ /* 0x000fe400020e061d */
[----:B--2---:R-:W-:Y:S01]  /*64c0*/  IMAD.X R35, R4, 0x1, R31, P6 ;  /* 0x0000000104237824 */ /* 0x004fe200030e061f */
[----:B------:R-:W-:-:S02]  /*64d0*/  ISETP.GT.AND P4, PT, R42, RZ, P0 ;  /* 0x000000ff2a00720c */ /* 0x000fc40000784270 */
[----:B------:R2:W-:Y:S01]  /*64e0*/  @P1 STG.E desc[UR18][R28.64], R23 ;  /* 0x000000171c001986 */ /* 0x0005e2000c101912 */
[----:B------:R-:W-:Y:S01]  /*64f0*/  ISETP.GT.AND P1, PT, R42, 0x8, P2 ;  /* 0x000000082a00780c */ /* 0x000fe20001724270 */
[-C--:B0-----:R-:W-:Y:S01]  /*6500*/  FMUL R27, R194, R13.reuse ;  /* 0x0000000dc21b7220 */ /* 0x081fe20000400000 */
[----:B------:R-:W-:Y:S02]  /*6510*/  IADD3 R36, P2, R26, R32, RZ ;  /* 0x000000201a247210 */ /* 0x000fe40007f5e0ff */
[----:B------:R0:W-:Y:S01]  /*6520*/  @P5 STG.E desc[UR18][R34.64], R41 ;  /* 0x0000002922005986 */ /* 0x0001e2000c101912 */
[----:B-1----:R-:W-:Y:S01]  /*6530*/  IADD3 R24, P5, R6, R30, RZ ;  /* 0x0000001e06187210 */ /* 0x002fe20007fbe0ff */
[-C--:B------:R-:W-:Y:S01]  /*6540*/  FMUL R39, R192, R13.reuse ;  /* 0x0000000dc0277220 */ /* 0x080fe20000400000 */
[----:B------:R-:W-:Y:S01]  /*6550*/  IMAD.X R37, R4, 0x1, R33, P2 ;  /* 0x0000000104257824 */ /* 0x000fe200010e0621 */
[----:B------:R-:W-:Y:S02]  /*6560*/  ISETP.GT.AND P0, PT, R42, 0x8, P0 ;  /* 0x000000082a00780c */ /* 0x000fe40000704270 */
[----:B------:R-:W-:Y:S01]  /*6570*/  ISETP.GT.AND P2, PT, R5, 0x18, PT ;  /* 0x000000180500780c */ /* 0x000fe20003f44270 */
[----:B------:R-:W-:Y:S01]  /*6580*/  IMAD.X R25, R21, 0x1, R31, P5 ;  /* 0x0000000115197824 */ /* 0x000fe200028e061f */
[----:B------:R1:W-:Y:S01]  /*6590*/  @P4 STG.E desc[UR18][R36.64], R27 ;  /* 0x0000001b24004986 */ /* 0x0003e2000c101912 */
[----:B--2---:R-:W-:Y:S01]  /*65a0*/  IADD3 R28, P4, R6, R32, RZ ;  /* 0x00000020061c7210 */ /* 0x004fe20007f9e0ff */
[-C--:B------:R-:W-:Y:S01]  /*65b0*/  FMUL R23, R190, R13.reuse ;  /* 0x0000000dbe177220 */ /* 0x080fe20000400000 */
[----:B------:R-:W-:Y:S01]  /*65c0*/  ISETP.GT.AND P5, PT, R42, RZ, P2 ;  /* 0x000000ff2a00720c */ /* 0x000fe200017a4270 */
[----:B------:R2:W-:Y:S01]  /*65d0*/  @P1 STG.E desc[UR18][R24.64], R39 ;  /* 0x0000002718001986 */ /* 0x0005e2000c101912 */
[----:B------:R-:W-:Y:S01]  /*65e0*/  ISETP.GT.AND P1, PT, R5, 0x19, PT ;  /* 0x000000190500780c */ /* 0x000fe20003f24270 */
[----:B------:R-:W-:Y:S01]  /*65f0*/  IMAD.X R29, R21, 0x1, R33, P4 ;  /* 0x00000001151d7824 */ /* 0x000fe200020e0621 */
[----:B------:R-:W-:Y:S01]  /*6600*/  IADD3 R30, P6, R26, R34, RZ ;  /* 0x000000221a1e7210 */ /* 0x000fe20007fde0ff */
[----:B0-----:R-:W-:Y:S01]  /*6610*/  FMUL R41, R188, R13 ;  /* 0x0000000dbc297220 */ /* 0x001fe20000400000 */
[----:B------:R-:W-:-:S02]  /*6620*/  ISETP.GT.AND P4, PT, R42, RZ, P1 ;  /* 0x000000ff2a00720c */ /* 0x000fc40000f84270 */
[----:B------:R0:W-:Y:S01]  /*6630*/  @P0 STG.E desc[UR18][R28.64], R23 ;  /* 0x000000171c000986 */ /* 0x0001e2000c101912 */
[----:B------:R-:W-:Y:S01]  /*6640*/  IMAD.X R31, R4, 0x1, R35, P6 ;  /* 0x00000001041f7824 */ /* 0x000fe200030e0623 */
[----:B------:R-:W-:Y:S01]  /*6650*/  ISETP.GT.AND P0, PT, R42, 0x8, P2 ;  /* 0x000000082a00780c */ /* 0x000fe20001704270 */
[-C--:B-1----:R-:W-:Y:S01]  /*6660*/  FMUL R27, R186, R13.reuse ;  /* 0x0000000dba1b7220 */ /* 0x082fe20000400000 */
[----:B------:R-:W-:Y:S01]  /*6670*/  IADD3 R32, P2, R26, R36, RZ ;  /* 0x000000241a207210 */ /* 0x000fe20007f5e0ff */
[----:B--2---:R-:W-:Y:S01]  /*6680*/  FMUL R39, R184, R13 ;  /* 0x0000000db8277220 */ /* 0x004fe20000400000 */
[----:B------:R1:W-:Y:S01]  /*6690*/  @P5 STG.E desc[UR18][R30.64], R41 ;  /* 0x000000291e005986 */ /* 0x0003e2000c101912 */
[----:B------:R-:W-:Y:S02]  /*66a0*/  IADD3 R24, P5, R6, R34, RZ ;  /* 0x0000002206187210 */ /* 0x000fe40007fbe0ff */
[----:B------:R-:W-:Y:S01]  /*66b0*/  IMAD.X R33, R4, 0x1, R37, P2 ;  /* 0x0000000104217824 */ /* 0x000fe200010e0625 */
[----:B------:R-:W-:-:S02]  /*66c0*/  ISETP.GT.AND P1, PT, R42, 0x8, P1 ;  /* 0x000000082a00780c */ /* 0x000fc40000f24270 */
[----:B------:R-:W-:Y:S01]  /*66d0*/  ISETP.GT.AND P2, PT, R5, 0x20, PT ;  /* 0x000000200500780c */ /* 0x000fe20003f44270 */
[----:B------:R-:W-:Y:S01]  /*66e0*/  IMAD.X R25, R21, 0x1, R35, P5 ;  /* 0x0000000115197824 */ /* 0x000fe200028e0623 */
[----:B------:R2:W-:Y:S01]  /*66f0*/  @P4 STG.E desc[UR18][R32.64], R27 ;  /* 0x0000001b20004986 */ /* 0x0005e2000c101912 */
[----:B0-----:R-:W-:Y:S01]  /*6700*/  IADD3 R28, P4, R6, R36, RZ ;  /* 0x00000024061c7210 */ /* 0x001fe20007f9e0ff */
[-C--:B------:R-:W-:Y:S01]  /*6710*/  FMUL R23, R182, R13.reuse ;  /* 0x0000000db6177220 */ /* 0x080fe20000400000 */
[----:B------:R-:W-:Y:S01]  /*6720*/  ISETP.GT.AND P5, PT, R42, RZ, P2 ;  /* 0x000000ff2a00720c */ /* 0x000fe200017a4270 */
[----:B------:R0:W-:Y:S01]  /*6730*/  @P0 STG.E desc[UR18][R24.64], R39 ;  /* 0x0000002718000986 */ /* 0x0001e2000c101912 */
[----:B------:R-:W-:Y:S01]  /*6740*/  ISETP.GT.AND P0, PT, R5, 0x21, PT ;  /* 0x000000210500780c */ /* 0x000fe20003f04270 */
[----:B------:R-:W-:Y:S01]  /*6750*/  IMAD.X R29, R21, 0x1, R37, P4 ;  /* 0x00000001151d7824 */ /* 0x000fe200020e0625 */
[----:B------:R-:W-:Y:S01]  /*6760*/  IADD3 R34, P6, R26, R30, RZ ;  /* 0x0000001e1a227210 */ /* 0x000fe20007fde0ff */
[----:B-1----:R-:W-:Y:S01]  /*6770*/  FMUL R41, R180, R13 ;  /* 0x0000000db4297220 */ /* 0x002fe20000400000 */
[----:B------:R-:W-:-:S02]  /*6780*/  ISETP.GT.AND P4, PT, R42, RZ, P0 ;  /* 0x000000ff2a00720c */ /* 0x000fc40000784270 */
[----:B------:R1:W-:Y:S01]  /*6790*/  @P1 STG.E desc[UR18][R28.64], R23 ;  /* 0x000000171c001986 */ /* 0x0003e2000c101912 */
[----:B------:R-:W-:Y:S01]  /*67a0*/  IMAD.X R35, R4, 0x1, R31, P6 ;  /* 0x0000000104237824 */ /* 0x000fe200030e061f */
[----:B------:R-:W-:Y:S01]  /*67b0*/  ISETP.GT.AND P1, PT, R42, 0x8, P2 ;  /* 0x000000082a00780c */ /* 0x000fe20001724270 */
[-C--:B--2---:R-:W-:Y:S01]  /*67c0*/  FMUL R27, R178, R13.reuse ;  /* 0x0000000db21b7220 */ /* 0x084fe20000400000 */
[----:B------:R-:W-:Y:S01]  /*67d0*/  IADD3 R36, P2, R26, R32, RZ ;  /* 0x000000201a247210 */ /* 0x000fe20007f5e0ff */
[----:B0-----:R-:W-:Y:S01]  /*67e0*/  FMUL R39, R176, R13 ;  /* 0x0000000db0277220 */ /* 0x001fe20000400000 */
[----:B------:R0:W-:Y:S01]  /*67f0*/  @P5 STG.E desc[UR18][R34.64], R41 ;  /* 0x0000002922005986 */ /* 0x0001e2000c101912 */
[----:B------:R-:W-:Y:S02]  /*6800*/  IADD3 R24, P5, R6, R30, RZ ;  /* 0x0000001e06187210 */ /* 0x000fe40007fbe0ff */
[----:B------:R-:W-:Y:S01]  /*6810*/  IMAD.X R37, R4, 0x1, R33, P2 ;  /* 0x0000000104257824 */ /* 0x000fe200010e0621 */
[----:B------:R-:W-:-:S02]  /*6820*/  ISETP.GT.AND P0, PT, R42, 0x8, P0 ;  /* 0x000000082a00780c */ /* 0x000fc40000704270 */
[----:B------:R-:W-:Y:S01]  /*6830*/  ISETP.GT.AND P2, PT, R5, 0x28, PT ;  /* 0x000000280500780c */ /* 0x000fe20003f44270 */
[----:B------:R-:W-:Y:S01]  /*6840*/  IMAD.X R25, R21, 0x1, R31, P5 ;  /* 0x0000000115197824 */ /* 0x000fe200028e061f */
[----:B------:R2:W-:Y:S01]  /*6850*/  @P4 STG.E desc[UR18][R36.64], R27 ;  /* 0x0000001b24004986 */ /* 0x0005e2000c101912 */
[----:B-1----:R-:W-:Y:S01]  /*6860*/  IADD3 R28, P4, R6, R32, RZ ;  /* 0x00000020061c7210 */ /* 0x002fe20007f9e0ff */
        /* <DEDUP_REMOVED lines=11> */
[-C--:B--2---:R-:W-:Y:S01]  /*6920*/  FMUL R27, R170, R13.reuse ;  /* 0x0000000daa1b7220 */ /* 0x084fe20000400000 */
[----:B------:R-:W-:Y:S01]  /*6930*/  IADD3 R32, P2, R26, R36, RZ ;  /* 0x000000241a207210 */ /* 0x000fe20007f5e0ff */
[----:B-1----:R-:W-:Y:S01]  /*6940*/  FMUL R39, R168, R13 ;  /* 0x0000000da8277220 */ /* 0x002fe20000400000 */
[----:B------:R1:W-:Y:S01]  /*6950*/  @P5 STG.E desc[UR18][R30.64], R41 ;  /* 0x000000291e005986 */ /* 0x0003e2000c101912 */
[----:B------:R-:W-:Y:S02]  /*6960*/  IADD3 R24, P5, R6, R34, RZ ;  /* 0x0000002206187210 */ /* 0x000fe40007fbe0ff */
[----:B------:R-:W-:Y:S01]  /*6970*/  IMAD.X R33, R4, 0x1, R37, P2 ;  /* 0x0000000104217824 */ /* 0x000fe200010e0625 */
[----:B------:R-:W-:-:S02]  /*6980*/  ISETP.GT.AND P2, PT, R5, 0x30, PT ;  /* 0x000000300500780c */ /* 0x000fc40003f44270 */
[C---:B------:R-:W-:Y:S01]  /*6990*/  ISETP.GT.AND P1, PT, R42.reuse, 0x8, P1 ;  /* 0x000000082a00780c */ /* 0x040fe20000f24270 */
[----:B------:R-:W-:Y:S01]  /*69a0*/  IMAD.X R25, R21, 0x1, R35, P5 ;  /* 0x0000000115197824 */ /* 0x000fe200028e0623 */
[----:B------:R2:W-:Y:S01]  /*69b0*/  @P4 STG.E desc[UR18][R32.64], R27 ;  /* 0x0000001b20004986 */ /* 0x0005e2000c101912 */
[----:B------:R-:W-:Y:S01]  /*69c0*/  ISETP.GT.AND P5, PT, R42, RZ, P2 ;  /* 0x000000ff2a00720c */ /* 0x000fe200017a4270 */
[-C--:B0-----:R-:W-:Y:S01]  /*69d0*/  FMUL R23, R166, R13.reuse ;  /* 0x0000000da6177220 */ /* 0x081fe20000400000 */
[----:B------:R-:W-:Y:S01]  /*69e0*/  IADD3 R28, P4, R6, R36, RZ ;  /* 0x00000024061c7210 */ /* 0x000fe20007f9e0ff */
[----:B------:R0:W-:Y:S01]  /*69f0*/  @P0 STG.E desc[UR18][R24.64], R39 ;  /* 0x0000002718000986 */ /* 0x0001e2000c101912 */
[----:B------:R-:W-:Y:S01]  /*6a00*/  IADD3 R34, P6, R26, R30, RZ ;  /* 0x0000001e1a227210 */ /* 0x000fe20007fde0ff */
[-C--:B-1----:R-:W-:Y:S01]  /*6a10*/  FMUL R41, R164, R13.reuse ;  /* 0x0000000da4297220 */ /* 0x082fe20000400000 */
[----:B------:R-:W-:Y:S01]  /*6a20*/  ISETP.GT.AND P0, PT, R5, 0x31, PT ;  /* 0x000000310500780c */ /* 0x000fe20003f04270 */
[----:B------:R-:W-:Y:S01]  /*6a30*/  IMAD.X R29, R21, 0x1, R37, P4 ;  /* 0x00000001151d7824 */ /* 0x000fe200020e0625 */
[----:B------:R-:W-:Y:S01]  /*6a40*/  ISETP.GT.AND P2, PT, R42, 0x8, P2 ;  /* 0x000000082a00780c */ /* 0x000fe20001744270 */
[----:B------:R-:W-:Y:S01]  /*6a50*/  IMAD.X R35, R4, 0x1, R31, P6 ;  /* 0x0000000104237824 */ /* 0x000fe200030e061f */
[----:B------:R-:W-:Y:S01]  /*6a60*/  ISETP.GT.AND P4, PT, R42, RZ, P0 ;  /* 0x000000ff2a00720c */ /* 0x000fe20000784270 */
[----:B--2---:R-:W-:Y:S01]  /*6a70*/  FMUL R27, R162, R13 ;  /* 0x0000000da21b7220 */ /* 0x004fe20000400000 */
[----:B------:R1:W-:Y:S01]  /*6a80*/  @P1 STG.E desc[UR18][R28.64], R23 ;  /* 0x000000171c001986 */ /* 0x0003e2000c101912 */
[----:B------:R-:W-:-:S02]  /*6a90*/  IADD3 R36, P1, R26, R32, RZ ;  /* 0x000000201a247210 */ /* 0x000fc40007f3e0ff */
[----:B------:R-:W-:Y:S01]  /*6aa0*/  ISETP.GT.AND P0, PT, R42, 0x8, P0 ;  /* 0x000000082a00780c */ /* 0x000fe20000704270 */
[----:B------:R2:W-:Y:S01]  /*6ab0*/  @P5 STG.E desc[UR18][R34.64], R41 ;  /* 0x0000002922005986 */ /* 0x0005e2000c101912 */
[----:B0-----:R-:W-:Y:S01]  /*6ac0*/  IADD3 R24, P5, R6, R30, RZ ;  /* 0x0000001e06187210 */ /* 0x001fe20007fbe0ff */
[----:B------:R-:W-:Y:S01]  /*6ad0*/  IMAD.X R37, R4, 0x1, R33, P1 ;  /* 0x0000000104257824 */ /* 0x000fe200008e0621 */
[----:B------:R-:W-:Y:S01]  /*6ae0*/  ISETP.GT.AND P1, PT, R5, 0x38, PT ;  /* 0x000000380500780c */ /* 0x000fe20003f24270 */
[-C--:B------:R-:W-:Y:S01]  /*6af0*/  FMUL R39, R160, R13.reuse ;  /* 0x0000000da0277220 */ /* 0x080fe20000400000 */
[----:B------:R-:W-:Y:S01]  /*6b00*/  IADD3 R30, P6, R26, R34, RZ ;  /* 0x000000221a1e7210 */ /* 0x000fe20007fde0ff */
[----:B------:R-:W-:Y:S01]  /*6b10*/  IMAD.X R25, R21, 0x1, R31, P5 ;  /* 0x0000000115197824 */ /* 0x000fe200028e061f */
[----:B------:R0:W-:Y:S01]  /*6b20*/  @P4 STG.E desc[UR18][R36.64], R27 ;  /* 0x0000001b24004986 */ /* 0x0001e2000c101912 */
[----:B-1----:R-:W-:Y:S01]  /*6b30*/  IADD3 R28, P5, R6, R32, RZ ;  /* 0x00000020061c7210 */ /* 0x002fe20007fbe0ff */
[----:B------:R-:W-:Y:S01]  /*6b40*/  FMUL R23, R158, R13 ;  /* 0x0000000d9e177220 */ /* 0x000fe20000400000 */
[----:B------:R-:W-:Y:S01]  /*6b50*/  ISETP.GT.AND P4, PT, R42, RZ, P1 ;  /* 0x000000ff2a00720c */ /* 0x000fe20000f84270 */
[----:B------:R1:W-:Y:S01]  /*6b60*/  @P2 STG.E desc[UR18][R24.64], R39 ;  /* 0x0000002718002986 */ /* 0x0003e2000c101912 */
[----:B------:R-:W-:Y:S01]  /*6b70*/  ISETP.GT.AND P2, PT, R5, 0x39, PT ;  /* 0x000000390500780c */ /* 0x000fe20003f44270 */
[----:B------:R-:W-:-:S02]  /*6b80*/  IMAD.X R29, R21, 0x1, R33, P5 ;  /* 0x00000001151d7824 */ /* 0x000fc400028e0621 */
[-C--:B--2---:R-:W-:Y:S01]  /*6b90*/  FMUL R41, R156, R13.reuse ;  /* 0x0000000d9c297220 */ /* 0x084fe20000400000 */
[----:B------:R-:W-:Y:S01]  /*6ba0*/  IMAD.X R31, R4, 0x1, R35, P6 ;  /* 0x00000001041f7824 */ /* 0x000fe200030e0623 */
[----:B------:R-:W-:Y:S01]  /*6bb0*/  ISETP.GT.AND P5, PT, R42, RZ, P2 ;  /* 0x000000ff2a00720c */ /* 0x000fe200017a4270 */
[----:B------:R2:W-:Y:S01]  /*6bc0*/  @P0 STG.E desc[UR18][R28.64], R23 ;  /* 0x000000171c000986 */ /* 0x0005e2000c101912 */
[----:B------:R-:W-:Y:S01]  /*6bd0*/  IADD3 R32, P0, R26, R36, RZ ;  /* 0x000000241a207210 */ /* 0x000fe20007f1e0ff */
[-C--:B0-----:R-:W-:Y:S01]  /*6be0*/  FMUL R27, R154, R13.reuse ;  /* 0x0000000d9a1b7220 */ /* 0x081fe20000400000 */
[----:B------:R-:W-:Y:S02]  /*6bf0*/  ISETP.GT.AND P1, PT, R42, 0x8, P1 ;  /* 0x000000082a00780c */ /* 0x000fe40000f24270 */
[----:B------:R0:W-:Y:S01]  /*6c00*/  @P4 STG.E desc[UR18][R30.64], R41 ;  /* 0x000000291e004986 */ /* 0x0001e2000c101912 */
[----:B-1----:R-:W-:Y:S01]  /*6c10*/  IADD3 R24, P4, R6, R34, RZ ;  /* 0x0000002206187210 */ /* 0x002fe20007f9e0ff */
[----:B------:R-:W-:Y:S01]  /*6c20*/  IMAD.X R33, R4, 0x1, R37, P0 ;  /* 0x0000000104217824 */ /* 0x000fe200000e0625 */
[----:B------:R-:W-:Y:S01]  /*6c30*/  ISETP.GT.AND P0, PT, R5, 0x40, PT ;  /* 0x000000400500780c */ /* 0x000fe20003f04270 */
[-C--:B------:R-:W-:Y:S01]  /*6c40*/  FMUL R39, R152, R13.reuse ;  /* 0x0000000d98277220 */ /* 0x080fe20000400000 */
[----:B------:R-:W-:Y:S01]  /*6c50*/  ISETP.GT.AND P2, PT, R42, 0x8, P2 ;  /* 0x000000082a00780c */ /* 0x000fe20001744270 */
        /* <DEDUP_REMOVED lines=13> */
[----:B------:R-:W-:Y:S01]  /*6d30*/  IADD3 R36, P2, R26, R32, RZ ;  /* 0x000000201a247210 */ /* 0x000fe20007f5e0ff */
[-C--:B-1----:R-:W-:Y:S01]  /*6d40*/  FMUL R27, R146, R13.reuse ;  /* 0x0000000d921b7220 */ /* 0x082fe20000400000 */
[----:B------:R-:W-:Y:S01]  /*6d50*/  ISETP.GT.AND P0, PT, R42, 0x8, P0 ;  /* 0x000000082a00780c */ /* 0x000fe20000704270 */
[-C--:B--2---:R-:W-:Y:S01]  /*6d60*/  FMUL R39, R144, R13.reuse ;  /* 0x0000000d90277220 */ /* 0x084fe20000400000 */
[----:B------:R1:W-:Y:S01]  /*6d70*/  @P4 STG.E desc[UR18][R34.64], R41 ;  /* 0x0000002922004986 */ /* 0x0003e2000c101912 */
[----:B------:R-:W-:Y:S01]  /*6d80*/  IADD3 R24, P4, R6, R30, RZ ;  /* 0x0000001e06187210 */ /* 0x000fe20007f9e0ff */
[----:B------:R-:W-:Y:S01]  /*6d90*/  IMAD.X R37, R4, 0x1, R33, P2 ;  /* 0x0000000104257824 */ /* 0x000fe200010e0621 */
[----:B------:R-:W-:Y:S02]  /*6da0*/  ISETP.GT.AND P2, PT, R5, 0x48, PT ;  /* 0x000000480500780c */ /* 0x000fe40003f44270 */
[----:B------:R-:W-:Y:S01]  /*6db0*/  ISETP.GT.AND P1, PT, R42, 0x8, P1 ;  /* 0x000000082a00780c */ /* 0x000fe20000f24270 */
        /* <DEDUP_REMOVED lines=13> */
[----:B------:R-:W-:Y:S01]  /*6e90*/  IADD3 R32, P1, R26, R36, RZ ;  /* 0x000000241a207210 */ /* 0x000fe20007f3e0ff */
[-C--:B--2---:R-:W-:Y:S01]  /*6ea0*/  FMUL R27, R138, R13.reuse ;  /* 0x0000000d8a1b7220 */ /* 0x084fe20000400000 */
[----:B------:R-:W-:Y:S01]  /*6eb0*/  ISETP.GT.AND P2, PT, R42, 0x8, P2 ;  /* 0x000000082a00780c */ /* 0x000fe20001744270 */
[-C--:B0-----:R-:W-:Y:S01]  /*6ec0*/  FMUL R39, R136, R13.reuse ;  /* 0x0000000d88277220 */ /* 0x081fe20000400000 */
[----:B------:R0:W-:Y:S01]  /*6ed0*/  @P4 STG.E desc[UR18][R30.64], R41 ;  /* 0x000000291e004986 */ /* 0x0001e2000c101912 */
[----:B------:R-:W-:Y:S01]  /*6ee0*/  IADD3 R24, P4, R6, R34, RZ ;  /* 0x0000002206187210 */ /* 0x000fe20007f9e0ff */
[----:B------:R-:W-:Y:S01]  /*6ef0*/  IMAD.X R33, R4, 0x1, R37, P1 ;  /* 0x0000000104217824 */ /* 0x000fe200008e0625 */
[----:B------:R-:W-:Y:S02]  /*6f00*/  ISETP.GT.AND P1, PT, R5, 0x50, PT ;  /* 0x000000500500780c */ /* 0x000fe40003f24270 */
[----:B------:R-:W-:Y:S01]  /*6f10*/  ISETP.GT.AND P0, PT, R42, 0x8, P0 ;  /* 0x000000082a00780c */ /* 0x000fe20000704270 */
        /* <DEDUP_REMOVED lines=14> */
[-C--:B--2---:R-:W-:Y:S01]  /*7000*/  FMUL R27, R130, R13.reuse ;  /* 0x0000000d821b7220 */ /* 0x084fe20000400000 */
[----:B------:R-:W-:Y:S01]  /*7010*/  ISETP.GT.AND P1, PT, R42, 0x8, P1 ;  /* 0x000000082a00780c */ /* 0x000fe20000f24270 */
[-C--:B-1----:R-:W-:Y:S01]  /*7020*/  FMUL R39, R128, R13.reuse ;  /* 0x0000000d80277220 */ /* 0x082fe20000400000 */
        /* <DEDUP_REMOVED lines=62> */
[-C--:B--2---:R-:W-:Y:S01]  /*7410*/  FMUL R27, R106, R13.reuse ;  /* 0x0000000d6a1b7220 */ /* 0x084fe20000400000 */
[----:B------:R1:W-:Y:S01]  /*7420*/  @P0 STG.E desc[UR18][R28.64], R23 ;  /* 0x000000171c000986 */ /* 0x0003e2000c101912 */
[----:B------:R-:W-:Y:S01]  /*7430*/  IADD3 R32, P0, R26, R36, RZ ;  /* 0x000000241a207210 */ /* 0x000fe20007f1e0ff */
[----:B0-----:R-:W-:-:S02]  /*7440*/  FMUL R39, R104, R13 ;  /* 0x0000000d68277220 */ /* 0x001fc40000400000 */
[----:B------:R0:W-:Y:S01]  /*7450*/  @P4 STG.E desc[UR18][R30.64], R41 ;  /* 0x000000291e004986 */ /* 0x0001e2000c101912 */
[----:B------:R-:W-:Y:S01]  /*7460*/  IADD3 R24, P4, R6, R34, RZ ;  /* 0x0000002206187210 */ /* 0x000fe20007f9e0ff */
[----:B------:R-:W-:Y:S01]  /*7470*/  IMAD.X R33, R4, 0x1, R37, P0 ;  /* 0x0000000104217824 */ /* 0x000fe200000e0625 */
[----:B------:R-:W-:Y:S02]  /*7480*/  ISETP.GT.AND P2, PT, R42, 0x8, P2 ;  /* 0x000000082a00780c */ /* 0x000fe40001744270 */
[----:B------:R-:W-:Y:S01]  /*7490*/  ISETP.GT.AND P0, PT, R5, 0x70, PT ;  /* 0x000000700500780c */ /* 0x000fe20003f04270 */
[C---:B------:R-:W-:Y:S01]  /*74a0*/  IMAD.X R25, R21.reuse, 0x1, R35, P4 ;  /* 0x0000000115197824 */ /* 0x040fe200020e0623 */
[----:B------:R-:W-:Y:S01]  /*74b0*/  @P5 STG.E desc[UR18][R32.64], R27 ;  /* 0x0000001b20005986 */ /* 0x000fe2000c101912 */
[----:B-1----:R-:W-:Y:S01]  /*74c0*/  IADD3 R28, P5, R6, R36, RZ ;  /* 0x00000024061c7210 */ /* 0x002fe20007fbe0ff */
[-C--:B------:R-:W-:Y:S01]  /*74d0*/  FMUL R23, R102, R13.reuse ;  /* 0x0000000d66177220 */ /* 0x080fe20000400000 */
[----:B------:R-:W-:Y:S01]  /*74e0*/  IADD3 R34, P6, R26, R30, RZ ;  /* 0x0000001e1a227210 */ /* 0x000fe20007fde0ff */
[----:B------:R1:W-:Y:S01]  /*74f0*/  @P1 STG.E desc[UR18][R24.64], R39 ;  /* 0x0000002718001986 */ /* 0x0003e2000c101912 */
[----:B------:R-:W-:Y:S01]  /*7500*/  ISETP.GT.AND P4, PT, R42, RZ, P0 ;  /* 0x000000ff2a00720c */ /* 0x000fe20000784270 */
[----:B------:R-:W-:Y:S01]  /*7510*/  IMAD.X R29, R21, 0x1, R37, P5 ;  /* 0x00000001151d7824 */ /* 0x000fe200028e0625 */
[----:B------:R-:W-:Y:S01]  /*7520*/  ISETP.GT.AND P1, PT, R5, 0x71, PT ;  /* 0x000000710500780c */ /* 0x000fe20003f24270 */
[----:B------:R-:W-:Y:S01]  /*7530*/  IMAD.X R35, R4, 0x1, R31, P6 ;  /* 0x0000000104237824 */ /* 0x000fe200030e061f */
[----:B------:R-:W-:Y:S01]  /*7540*/  ISETP.GT.AND P6, PT, R42, 0x8, P0 ;  /* 0x000000082a00780c */ /* 0x000fe200007c4270 */
[----:B0-----:R-:W-:Y:S01]  /*7550*/  FMUL R41, R100, R13 ;  /* 0x0000000d64297220 */ /* 0x001fe20000400000 */
[----:B------:R-:W-:Y:S01]  /*7560*/  ISETP.GT.AND P5, PT, R42, RZ, P1 ;  /* 0x000000ff2a00720c */ /* 0x000fe20000fa4270 */
[----:B------:R0:W-:Y:S01]  /*7570*/  @P2 STG.E desc[UR18][R28.64], R23 ;  /* 0x000000171c002986 */ /* 0x0001e2000c101912 */
[----:B------:R-:W-:-:S02]  /*7580*/  IADD3 R36, P0, R26, R32, RZ ;  /* 0x000000201a247210 */ /* 0x000fc40007f1e0ff */
[----:B------:R-:W-:Y:S01]  /*7590*/  ISETP.GT.AND P1, PT, R42, 0x8, P1 ;  /* 0x000000082a00780c */ /* 0x000fe20000f24270 */
[-C--:B-1----:R-:W-:Y:S01]  /*75a0*/  FMUL R39, R98, R13.reuse ;  /* 0x0000000d62277220 */ /* 0x082fe20000400000 */
[----:B------:R-:W-:Y:S01]  /*75b0*/  IADD3 R24, P2, R6, R30, RZ ;  /* 0x0000001e06187210 */ /* 0x000fe20007f5e0ff */
[----:B------:R-:W-:Y:S01]  /*75c0*/  IMAD.X R37, R4, 0x1, R33, P0 ;  /* 0x0000000104257824 */ /* 0x000fe200000e0621 */
[----:B------:R1:W-:Y:S01]  /*75d0*/  @P4 STG.E desc[UR18][R34.64], R41 ;  /* 0x0000002922004986 */ /* 0x0003e2000c101912 */
[----:B------:R-:W-:Y:S02]  /*75e0*/  ISETP.GT.AND P0, PT, R5, 0x79, PT ;  /* 0x000000790500780c */ /* 0x000fe40003f04270 */
[----:B------:R-:W-:Y:S01]  /*75f0*/  IMAD.X R25, R21, 0x1, R31, P2 ;  /* 0x0000000115197824 */ /* 0x000fe200010e061f */
[----:B------:R-:W-:Y:S01]  /*7600*/  ISETP.GT.AND P2, PT, R5, 0x78, PT ;  /* 0x000000780500780c */ /* 0x000fe20003f44270 */
[----:B------:R-:W-:Y:S01]  /*7610*/  @P5 STG.E desc[UR18][R36.64], R39 ;  /* 0x0000002724005986 */ /* 0x000fe2000c101912 */
[----:B0-----:R-:W-:Y:S01]  /*7620*/  IADD3 R28, P4, R6, R32, RZ ;  /* 0x00000020061c7210 */ /* 0x001fe20007f9e0ff */
[-C--:B------:R-:W-:Y:S01]  /*7630*/  FMUL R5, R94, R13.reuse ;  /* 0x0000000d5e057220 */ /* 0x080fe20000400000 */
[-C--:B------:R-:W-:Y:S01]  /*7640*/  IADD3 R32, P5, R6, R34.reuse, RZ ;  /* 0x0000002206207210 */ /* 0x080fe20007fbe0ff */
[----:B------:R0:W-:Y:S01]  /*7650*/  @P6 STG.E desc[UR18][R24.64], R43 ;  /* 0x0000002b18006986 */ /* 0x0001e2000c101912 */
[C---:B------:R-:W-:Y:S01]  /*7660*/  IADD3 R30, P6, R26.reuse, R34, RZ ;  /* 0x000000221a1e7210 */ /* 0x040fe20007fde0ff */
[C---:B------:R-:W-:Y:S01]  /*7670*/  IMAD.X R29, R21.reuse, 0x1, R33, P4 ;  /* 0x00000001151d7824 */ /* 0x040fe200020e0621 */
[-C--:B------:R-:W-:Y:S01]  /*7680*/  IADD3 R26, P4, R26, R36.reuse, RZ ;  /* 0x000000241a1a7210 */ /* 0x080fe20007f9e0ff */
[C-C-:B------:R-:W-:Y:S01]  /*7690*/  IMAD.X R33, R21.reuse, 0x1, R35.reuse, P5 ;  /* 0x0000000115217824 */ /* 0x140fe200028e0623 */
[----:B-1----:R-:W-:Y:S01]  /*76a0*/  IADD3 R34, P5, R6, R36, RZ ;  /* 0x0000002406227210 */ /* 0x002fe20007fbe0ff */
[----:B------:R-:W-:Y:S01]  /*76b0*/  IMAD.X R31, R4, 0x1, R35, P6 ;  /* 0x00000001041f7824 */ /* 0x000fe200030e0623 */
[----:B------:R-:W-:Y:S01]  /*76c0*/  ISETP.GT.AND P6, PT, R42, RZ, P2 ;  /* 0x000000ff2a00720c */ /* 0x000fe200017c4270 */
[--C-:B------:R-:W-:Y:S01]  /*76d0*/  IMAD.X R27, R4, 0x1, R37.reuse, P4 ;  /* 0x00000001041b7824 */ /* 0x100fe200020e0625 */
[C---:B------:R-:W-:Y:S01]  /*76e0*/  ISETP.GT.AND P4, PT, R42.reuse, RZ, P0 ;  /* 0x000000ff2a00720c */ /* 0x040fe20000784270 */
[----:B------:R-:W-:Y:S01]  /*76f0*/  IMAD.X R35, R21, 0x1, R37, P5 ;  /* 0x0000000115237824 */ /* 0x000fe200028e0625 */
[----:B------:R-:W-:Y:S01]  /*7700*/  ISETP.GT.AND P2, PT, R42, 0x8, P2 ;  /* 0x000000082a00780c */ /* 0x000fe20001744270 */
[-C--:B------:R-:W-:Y:S01]  /*7710*/  FMUL R21, R92, R13.reuse ;  /* 0x0000000d5c157220 */ /* 0x080fe20000400000 */
[----:B------:R-:W-:Y:S01]  /*7720*/  ISETP.GT.AND P0, PT, R42, 0x8, P0 ;  /* 0x000000082a00780c */ /* 0x000fe20000704270 */
[-C--:B------:R-:W-:Y:S01]  /*7730*/  FMUL R23, R90, R13.reuse ;  /* 0x0000000d5a177220 */ /* 0x080fe20000400000 */
[-C--:B0-----:R-:W-:Y:S01]  /*7740*/  FMUL R25, R88, R13.reuse ;  /* 0x0000000d58197220 */ /* 0x081fe20000400000 */
[----:B------:R-:W-:Y:S01]  /*7750*/  FMUL R37, R22, R13 ;  /* 0x0000000d16257220 */ /* 0x000fe20000400000 */
[----:B------:R0:W-:Y:S04]  /*7760*/  @P1 STG.E desc[UR18][R28.64], R5 ;  /* 0x000000051c001986 */ /* 0x0001e8000c101912 */
[----:B------:R0:W-:Y:S04]  /*7770*/  @P6 STG.E desc[UR18][R30.64], R21 ;  /* 0x000000151e006986 */ /* 0x0001e8000c101912 */
[----:B------:R0:W-:Y:S04]  /*7780*/  @P4 STG.E desc[UR18][R26.64], R23 ;  /* 0x000000171a004986 */ /* 0x0001e8000c101912 */
[----:B------:R0:W-:Y:S04]  /*7790*/  @P2 STG.E desc[UR18][R32.64], R25 ;  /* 0x0000001920002986 */ /* 0x0001e8000c101912 */
[----:B------:R0:W-:Y:S02]  /*77a0*/  @P0 STG.E desc[UR18][R34.64], R37 ;  /* 0x0000002522000986 */ /* 0x0001e4000c101912 */
.L_x_156:
[----:B------:R-:W-:Y:S05]  /*77b0*/  BSYNC B0 ;  /* 0x0000000000007941 */ /* 0x000fea0003800000 */
.L_x_32:
[C---:B------:R-:W-:Y:S01]  /*77c0*/  LEA R2, P0, R8.reuse, R2, 0x1 ;  /* 0x0000000208027211 */ /* 0x040fe200078008ff */
[----:B------:R-:W-:Y:S01]  /*77d0*/  ULDC.64 UR6, c[0x0][0x750] ;  /* 0x0001d40000067ab9 */ /* 0x000fe20000000a00 */
[----:B--2-4-:R-:W-:Y:S01]  /*77e0*/  IMAD.U32 R4, RZ, RZ, UR15 ;  /* 0x0000000fff047e24 */ /* 0x014fe2000f8e00ff */
[----:B0-----:R-:W-:Y:S01]  /*77f0*/  PRMT R21, RZ, 0x7610, R21 ;  /* 0x00007610ff157816 */ /* 0x001fe20000000015 */
[----:B------:R-:W-:Y:S01]  /*7800*/  IMAD.MOV.U32 R6, RZ, RZ, -0x1 ;  /* 0xffffffffff067424 */ /* 0x000fe200078e00ff */
[----:B------:R-:W-:Y:S01]  /*7810*/  LEA.HI.X R3, R8, R3, R0, 0x1, P0 ;  /* 0x0000000308037211 */ /* 0x000fe200000f0c00 */
[----:B------:R0:W-:Y:S01]  /*7820*/  SYNCS.ARRIVE.TRANS64.A1T0 RZ, [R4+UR20], RZ ;  /* 0x000000ff04ff79a7 */ /* 0x0001e20008100014 */
[----:B------:R-:W-:Y:S01]  /*7830*/  ISETP.GE.U32.AND P0, PT, R2, UR6, PT ;  /* 0x0000000602007c0c */ /* 0x000fe2000bf06070 */
[----:B------:R-:W-:-:S03]  /*7840*/  IMAD.MOV.U32 R5, RZ, RZ, -0x1 ;  /* 0xffffffffff057424 */ /* 0x000fc600078e00ff */
[----:B------:R-:W-:Y:S01]  /*7850*/  ISETP.GE.U32.AND.EX P0, PT, R3, UR7, PT, P0 ;  /* 0x0000000703007c0c */ /* 0x000fe2000bf06100 */
[----:B0-----:R-:W-:-:S12]  /*7860*/  IMAD.MOV.U32 R4, RZ, RZ, -0x1 ;  /* 0xffffffffff047424 */ /* 0x001fd800078e00ff */
[----:B------:R-:W-:Y:S05]  /*7870*/  @P0 BRA `(.L_x_157) ;  /* 0x0000000400600947 */ /* 0x000fea0003800000 */
[----:B------:R-:W0:Y:S01]  /*7880*/  S2R R32, SR_CTAID.X ;  /* 0x0000000000207919 */ /* 0x000e220000002500 */
[----:B------:R-:W2:Y:S01]  /*7890*/  LDC.64 R26, c[0x0][0x728] ;  /* 0x0001ca00ff1a7b82 */ /* 0x000ea20000000a00 */
[----:B------:R-:W-:Y:S01]  /*78a0*/  ULDC UR6, c[0x0][0x150] ;  /* 0x0000540000067ab9 */ /* 0x000fe20000000800 */
[----:B------:R-:W-:Y:S01]  /*78b0*/  IMAD.MOV.U32 R24, RZ, RZ, R2 ;  /* 0x000000ffff187224 */ /* 0x000fe200078e0002 */
[----:B-1----:R-:W1:Y:S01]  /*78c0*/  S2R R34, SR_CTAID.Y ;  /* 0x0000000000227919 */ /* 0x002e620000002600 */
[----:B------:R-:W-:-:S04]  /*78d0*/  IMAD.MOV.U32 R25, RZ, RZ, R3 ;  /* 0x000000ffff197224 */ /* 0x000fc800078e0003 */
[----:B------:R-:W4:Y:S08]  /*78e0*/  LDC R35, c[0x0][0x144] ;  /* 0x00005100ff237b82 */ /* 0x000f300000000800 */
[----:B------:R-:W1:Y:S08]  /*78f0*/  LDC R6, c[0x0][0x730] ;  /* 0x0001cc00ff067b82 */ /* 0x000e700000000800 */
[----:B------:R-:W1:Y:S01]  /*7900*/  LDC.64 R30, c[0x0][0x720] ;  /* 0x0001c800ff1e7b82 */ /* 0x000e620000000a00 */
[----:B--2---:R-:W-:-:S04]  /*7910*/  ISETP.NE.U32.AND P0, PT, R26, RZ, PT ;  /* 0x000000ff1a00720c */ /* 0x004fc80003f05070 */
[----:B------:R-:W-:Y:S02]  /*7920*/  ISETP.NE.AND.EX P0, PT, R27, RZ, PT, P0 ;  /* 0x000000ff1b00720c */ /* 0x000fe40003f05300 */
[----:B0-----:R-:W-:-:S05]  /*7930*/  I2FP.F32.U32 R4, R32 ;  /* 0x0000002000047245 */ /* 0x001fca0000201000 */
[----:B------:R-:W-:-:S04]  /*7940*/  FMUL R4, R4, UR6 ;  /* 0x0000000604047c20 */ /* 0x000fc80008400000 */
[----:B------:R0:W2:Y:S02]  /*7950*/  F2I.U32.TRUNC.NTZ R33, R4 ;  /* 0x0000000400217305 */ /* 0x0000a4000020f000 */
[----:B----4-:R-:W-:Y:S05]  /*7960*/  @!P0 BRA `(.L_x_158) ;  /* 0x0000000000288947 */ /* 0x010fea0003800000 */
[----:B------:R-:W4:Y:S02]  /*7970*/  LDC R5, c[0x0][0x734] ;  /* 0x0001cd00ff057b82 */ /* 0x000f240000000800 */
[----:B----4-:R-:W-:-:S05]  /*7980*/  IADD3 R21, P0, R2, R5, RZ ;  /* 0x0000000502157210 */ /* 0x010fca0007f1e0ff */
[----:B------:R-:W-:-:S04]  /*7990*/  IMAD.X R29, RZ, RZ, R3, P0 ;  /* 0x000000ffff1d7224 */ /* 0x000fc800000e0603 */
[----:B0-----:R-:W-:-:S04]  /*79a0*/  IMAD.WIDE.U32 R4, R29, R26, RZ ;  /* 0x0000001a1d047225 */ /* 0x001fc800078e00ff */
[----:B------:R-:W-:-:S04]  /*79b0*/  IMAD.WIDE.U32 R22, P0, R21, R27, R4 ;  /* 0x0000001b15167225 */ /* 0x000fc80007800004 */
[----:B------:R-:W-:-:S04]  /*79c0*/  IMAD.WIDE.U32 R4, R21, R26, RZ ;  /* 0x0000001a15047225 */ /* 0x000fc800078e00ff */
[----:B------:R-:W-:Y:S01]  /*79d0*/  IMAD.X R25, RZ, RZ, RZ, P0 ;  /* 0x000000ffff197224 */ /* 0x000fe200000e06ff */
[----:B------:R-:W-:Y:S01]  /*79e0*/  IADD3 RZ, P0, R5, R22, RZ ;  /* 0x0000001605ff7210 */ /* 0x000fe20007f1e0ff */
[----:B------:R-:W-:-:S04]  /*79f0*/  IMAD.MOV.U32 R24, RZ, RZ, R23 ;  /* 0x000000ffff187224 */ /* 0x000fc800078e0017 */
[----:B------:R-:W-:-:S08]  /*7a00*/  IMAD.WIDE.U32.X R24, R29, R27, R24, P0 ;  /* 0x0000001b1d187225 */ /* 0x000fd000000e0418 */
.L_x_158:
[----:B------:R-:W4:Y:S01]  /*7a10*/  LDC.64 R38, c[0x0][0x740] ;  /* 0x0001d000ff267b82 */ /* 0x000f220000000a00 */
[-C--:B-1----:R-:W-:Y:S01]  /*7a20*/  SHF.R.U64 R28, R24, R6.reuse, R25 ;  /* 0x00000006181c7219 */ /* 0x082fe20000001219 */
[----:B--2---:R-:W-:Y:S01]  /*7a30*/  IMAD.MOV R33, RZ, RZ, -R33 ;  /* 0x000000ffff217224 */ /* 0x004fe200078e0a21 */
[----:B0-----:R-:W-:Y:S01]  /*7a40*/  SHF.R.U32.HI R4, RZ, R6, R25 ;  /* 0x00000006ff047219 */ /* 0x001fe20000011619 */
[----:B------:R-:W-:Y:S01]  /*7a50*/  ULDC UR6, c[0x0][0x154] ;  /* 0x0000550000067ab9 */ /* 0x000fe20000000800 */
[----:B------:R-:W-:Y:S01]  /*7a60*/  IADD3 R21, P0, RZ, -R28, RZ ;  /* 0x8000001cff157210 */ /* 0x000fe20007f1e0ff */
[----:B------:R-:W-:Y:S02]  /*7a70*/  IMAD R33, R35, R33, R32 ;  /* 0x0000002123217224 */ /* 0x000fe400078e0220 */
[----:B------:R-:W0:Y:S01]  /*7a80*/  LDC R22, c[0x0][0x718] ;  /* 0x0001c600ff167b82 */ /* 0x000e220000000800 */
[----:B------:R-:W-:Y:S02]  /*7a90*/  IMAD.MOV.U32 R23, RZ, RZ, -0x1 ;  /* 0xffffffffff177424 */ /* 0x000fe400078e00ff */
[----:B------:R-:W-:-:S02]  /*7aa0*/  IMAD.X R5, RZ, RZ, ~R4, P0 ;  /* 0x000000ffff057224 */ /* 0x000fc400000e0e04 */
[----:B------:R-:W-:Y:S02]  /*7ab0*/  IMAD.MOV.U32 R25, RZ, RZ, 0x1 ;  /* 0x00000001ff197424 */ /* 0x000fe400078e00ff */
[-C--:B------:R-:W-:Y:S01]  /*7ac0*/  IMAD R6, R5, R30.reuse, RZ ;  /* 0x0000001e05067224 */ /* 0x080fe200078e02ff */
[----:B------:R-:W1:Y:S01]  /*7ad0*/  LDC R24, c[0x0][0x708] ;  /* 0x0001c200ff187b82 */ /* 0x000e620000000800 */
[----:B------:R-:W-:-:S04]  /*7ae0*/  IMAD.WIDE.U32 R4, R21, R30, R2 ;  /* 0x0000001e15047225 */ /* 0x000fc800078e0002 */
[----:B------:R-:W-:Y:S01]  /*7af0*/  IMAD R21, R21, R31, R6 ;  /* 0x0000001f15157224 */ /* 0x000fe200078e0206 */
[----:B------:R-:W-:Y:S02]  /*7b00*/  I2FP.F32.U32 R6, R34 ;  /* 0x0000002200067245 */ /* 0x000fe40000201000 */
[----:B------:R-:W2:Y:S01]  /*7b10*/  LDC R36, c[0x0][0x758] ;  /* 0x0001d600ff247b82 */ /* 0x000ea20000000800 */
[----:B------:R-:W-:Y:S01]  /*7b20*/  IMAD.IADD R5, R5, 0x1, R21 ;  /* 0x0000000105057824 */ /* 0x000fe200078e0215 */
[----:B----4-:R-:W-:Y:S01]  /*7b30*/  ISETP.NE.U32.AND P0, PT, R38, RZ, PT ;  /* 0x000000ff2600720c */ /* 0x010fe20003f05070 */
[----:B------:R-:W-:-:S03]  /*7b40*/  FMUL R21, R6, UR6 ;  /* 0x0000000606157c20 */ /* 0x000fc60008400000 */
[----:B------:R-:W-:Y:S01]  /*7b50*/  ISETP.NE.AND.EX P0, PT, R39, RZ, PT, P0 ;  /* 0x000000ff2700720c */ /* 0x000fe20003f05300 */
[----:B------:R4:W2:Y:S01]  /*7b60*/  F2I.U32.TRUNC.NTZ R29, R21 ;  /* 0x00000015001d7305 */ /* 0x0008a2000020f000 */
[----:B------:R-:W3:Y:S01]  /*7b70*/  LDC R31, c[0x0][0x148] ;  /* 0x00005200ff1f7b82 */ /* 0x000ee20000000800 */
[-CC-:B0-----:R-:W-:Y:S02]  /*7b80*/  SHF.R.U64 R26, R4, R22.reuse, R5.reuse ;  /* 0x00000016041a7219 */ /* 0x181fe40000001205 */
[----:B------:R-:W-:-:S05]  /*7b90*/  SHF.R.U32.HI R5, RZ, R22, R5 ;  /* 0x00000016ff057219 */ /* 0x000fca0000011605 */
[----:B------:R-:W0:Y:S01]  /*7ba0*/  LDC R32, c[0x0][0x700] ;  /* 0x0001c000ff207b82 */ /* 0x000e220000000800 */
[-CC-:B-1----:R-:W-:Y:S02]  /*7bb0*/  SHF.R.U64 R6, R26, R24.reuse, R5.reuse ;  /* 0x000000181a067219 */ /* 0x182fe40000001205 */
[----:B------:R-:W-:-:S05]  /*7bc0*/  SHF.R.U32.HI R5, RZ, R24, R5 ;  /* 0x00000018ff057219 */ /* 0x000fca0000011605 */
[----:B------:R-:W1:Y:S01]  /*7bd0*/  LDC R37, c[0x0][0x748] ;  /* 0x0001d200ff257b82 */ /* 0x000e620000000800 */
[-CC-:B--2---:R-:W-:Y:S02]  /*7be0*/  SHF.R.U64 R30, R6, R36.reuse, R5.reuse ;  /* 0x00000024061e7219 */ /* 0x184fe40000001205 */
[-C--:B------:R-:W-:Y:S02]  /*7bf0*/  SHF.L.U32 R23, R23, R36.reuse, RZ ;  /* 0x0000002417177219 */ /* 0x080fe400000006ff */
[-C--:B------:R-:W-:Y:S01]  /*7c00*/  SHF.R.U32.HI R5, RZ, R36.reuse, R5 ;  /* 0x00000024ff057219 */ /* 0x080fe20000011605 */
[----:B------:R-:W-:Y:S01]  /*7c10*/  IMAD.MOV.U32 R4, RZ, RZ, R30 ;  /* 0x000000ffff047224 */ /* 0x000fe200078e001e */
[----:B------:R-:W-:Y:S01]  /*7c20*/  SHF.L.U32 R36, R25, R36, RZ ;  /* 0x0000002419247219 */ /* 0x000fe200000006ff */
[----:B------:R-:W2:Y:S01]  /*7c30*/  LDC R40, c[0x0][0x738] ;  /* 0x0001ce00ff287b82 */ /* 0x000ea20000000800 */
[----:B------:R-:W-:-:S07]  /*7c40*/  LOP3.LUT R35, RZ, R23, RZ, 0x33, !PT ;  /* 0x00000017ff237212 */ /* 0x000fce00078e33ff */
[----:B------:R-:W0:Y:S01]  /*7c50*/  LDC R41, c[0x0][0x710] ;  /* 0x0001c400ff297b82 */ /* 0x000e220000000800 */
[----:B----4-:R-:W-:Y:S05]  /*7c60*/  @!P0 BRA `(.L_x_159) ;  /* 0x0000000000288947 */ /* 0x010fea0003800000 */
[----:B------:R-:W4:Y:S02]  /*7c70*/  LDC R21, c[0x0][0x74c] ;  /* 0x0001d300ff157b82 */ /* 0x000f240000000800 */
[----:B----4-:R-:W-:-:S05]  /*7c80*/  IADD3 R21, P0, R30, R21, RZ ;  /* 0x000000151e157210 */ /* 0x010fca0007f1e0ff */
        /* <DEDUP_REMOVED lines=8> */
.L_x_159:
[----:B-1----:R-:W-:Y:S01]  /*7d10*/  SHF.R.U64 R4, R4, R37, R5 ;  /* 0x0000002504047219 */ /* 0x002fe20000001205 */
[----:B0-----:R-:W-:Y:S01]  /*7d20*/  VIADD R23, R32, 0xffffffff ;  /* 0xffffffff20177836 */ /* 0x001fe20000000000 */
[----:B------:R-:W-:Y:S01]  /*7d30*/  LOP3.LUT R21, R6, R35, RZ, 0xc0, !PT ;  /* 0x0000002306157212 */ /* 0x000fe200078ec0ff */
[----:B------:R-:W-:Y:S02]  /*7d40*/  IMAD.MOV R29, RZ, RZ, -R29 ;  /* 0x000000ffff1d7224 */ /* 0x000fe400078e0a1d */
[----:B------:R-:W-:Y:S01]  /*7d50*/  IMAD.MOV R5, RZ, RZ, -R4 ;  /* 0x000000ffff057224 */ /* 0x000fe200078e0a04 */
[----:B------:R-:W-:Y:S01]  /*7d60*/  LOP3.LUT R23, R26, R23, RZ, 0xc0, !PT ;  /* 0x000000171a177212 */ /* 0x000fe200078ec0ff */
[----:B------:R-:W-:Y:S02]  /*7d70*/  IMAD R6, R36, R4, R21 ;  /* 0x0000000424067224 */ /* 0x000fe400078e0215 */
[----:B---3--:R-:W-:Y:S02]  /*7d80*/  @P3 IMAD R33, R31, R29, R34 ;  /* 0x0000001d1f213224 */ /* 0x008fe400078e0222 */
[----:B--2---:R-:W-:-:S02]  /*7d90*/  IMAD R4, R5, R40, R30 ;  /* 0x0000002805047224 */ /* 0x004fc400078e021e */
[----:B------:R-:W-:Y:S02]  /*7da0*/  IMAD R6, R6, R41, R33 ;  /* 0x0000002906067224 */ /* 0x000fe400078e0221 */
[----:B------:R-:W-:Y:S02]  /*7db0*/  IMAD R23, R4, R32, R23 ;  /* 0x0000002004177224 */ /* 0x000fe400078e0217 */
[----:B------:R-:W-:Y:S02]  /*7dc0*/  IMAD.MOV.U32 R21, RZ, RZ, 0x1 ;  /* 0x00000001ff157424 */ /* 0x000fe400078e00ff */
[----:B------:R-:W-:Y:S01]  /*7dd0*/  IMAD.MOV.U32 R4, RZ, RZ, R28 ;  /* 0x000000ffff047224 */ /* 0x000fe200078e001c */
[----:B------:R-:W-:Y:S02]  /*7de0*/  SEL R5, R23, R6, !P3 ;  /* 0x0000000617057207 */ /* 0x000fe40005800000 */
[----:B------:R-:W-:-:S07]  /*7df0*/  SEL R6, R6, R23, !P3 ;  /* 0x0000001706067207 */ /* 0x000fce0005800000 */
.L_x_157:
[----:B------:R-:W-:Y:S02]  /*7e00*/  LOP3.LUT P0, RZ, R21, 0xff, RZ, 0xc0, !PT ;  /* 0x000000ff15ff7812 */ /* 0x000fe4000780c0ff */
[----:B------:R-:W-:-:S11]  /*7e10*/  LOP3.LUT R91, R91, 0x1, RZ, 0x3c, !PT ;  /* 0x000000015b5b7812 */ /* 0x000fd600078e3cff */
[----:B------:R-:W-:Y:S05]  /*7e20*/  @P0 BRA `(.L_x_160) ;  /* 0xffffff9800680947 */ /* 0x000fea000383ffff */
[----:B------:R-:W-:Y:S05]  /*7e30*/  EXIT ;  /* 0x000000000000794d */ /* 0x000fea0003800000 */
.L_x_18:
[----:B------:R-:W-:-:S08]  /*7e40*/  ISETP.NE.AND P0, PT, R19, RZ, PT ;  /* 0x000000ff1300720c */ /* 0x000fd00003f05270 */
[----:B--23-5:R-:W0:-:S00]  /*7e50*/  USETMAXREG.DEALLOC.CTAPOOL 0x28 ;  /* 0x00000028000079c8 */ /* 0x02ce0000080e0500 */
[----:B------:R-:W-:Y:S05]  /*7e60*/  @P0 EXIT ;  /* 0x000000000000094d */ /* 0x000fea0003800000 */
[----:B0-----:R-:W-:Y:S01]  /*7e70*/  LOP3.LUT P0, RZ, R20, 0xff, RZ, 0xc0, !PT ;  /* 0x000000ff14ff7812 */ /* 0x001fe2000780c0ff */
[----:B------:R-:W-:Y:S02]  /*7e80*/  IMAD.MOV.U32 R12, RZ, RZ, 0x1 ;  /* 0x00000001ff0c7424 */ /* 0x000fe400078e00ff */
[----:B------:R-:W-:-:S10]  /*7e90*/  IMAD.MOV.U32 R13, RZ, RZ, RZ ;  /* 0x000000ffff0d7224 */ /* 0x000fd400078e00ff */
[----:B------:R-:W-:Y:S05]  /*7ea0*/  @!P0 BRA `(.L_x_161) ;  /* 0x0000000c00608947 */ /* 0x000fea0003800000 */
[----:B------:R-:W0:Y:S01]  /*7eb0*/  S2R R17, SR_CgaCtaId ;  /* 0x0000000000117919 */ /* 0x000e220000008800 */
[----:B------:R-:W-:Y:S01]  /*7ec0*/  LOP3.LUT P0, RZ, R10, 0x1f, RZ, 0xc0, !PT ;  /* 0x0000001f0aff7812 */ /* 0x000fe2000780c0ff */
[----:B------:R-:W-:Y:S01]  /*7ed0*/  ULDC UR5, c[0x0][0x758] ;  /* 0x0001d60000057ab9 */ /* 0x000fe20000000800 */
[----:B------:R-:W-:Y:S01]  /*7ee0*/  UMOV UR6, 0xffffffff ;  /* 0xffffffff00067882 */ /* 0x000fe20000000000 */
[----:B------:R-:W-:Y:S01]  /*7ef0*/  BSSY B0, `(.L_x_161) ;  /* 0x00000d3000007945 */ /* 0x000fe20003800000 */
[----:B------:R-:W-:Y:S01]  /*7f00*/  USHF.L.U32 UR6, UR6, UR5, URZ ;  /* 0x0000000506067299 */ /* 0x000fe2000800063f */
[C---:B------:R-:W-:Y:S01]  /*7f10*/  ISETP.NE.AND P2, PT, R11.reuse, RZ, PT ;  /* 0x000000ff0b00720c */ /* 0x040fe20003f45270 */
[----:B------:R-:W-:Y:S01]  /*7f20*/  IMAD.MOV.U32 R15, RZ, RZ, 0x1 ;  /* 0x00000001ff0f7424 */ /* 0x000fe200078e00ff */
[----:B------:R-:W-:Y:S01]  /*7f30*/  ISETP.NE.OR P0, PT, R11, RZ, !P0 ;  /* 0x000000ff0b00720c */ /* 0x000fe20004705670 */
[----:B------:R-:W-:Y:S01]  /*7f40*/  IMAD.MOV.U32 R12, RZ, RZ, 0x1 ;  /* 0x00000001ff0c7424 */ /* 0x000fe200078e00ff */
[----:B------:R-:W-:Y:S01]  /*7f50*/  LOP3.LUT R14, R7, 0x2, RZ, 0xfc, !PT ;  /* 0x00000002070e7812 */ /* 0x000fe200078efcff */
[----:B------:R-:W-:Y:S01]  /*7f60*/  IMAD.MOV.U32 R13, RZ, RZ, RZ ;  /* 0x000000ffff0d7224 */ /* 0x000fe200078e00ff */
[----:B------:R-:W-:Y:S01]  /*7f70*/  ULDC UR4, c[0x0][0x700] ;  /* 0x0001c00000047ab9 */ /* 0x000fe20000000800 */
[----:B------:R-:W-:Y:S01]  /*7f80*/  UMOV UR7, 0x1 ;  /* 0x0000000100077882 */ /* 0x000fe20000000000 */
[----:B------:R-:W-:-:S02]  /*7f90*/  UIADD3 UR29, UR14, 0x1, URZ ;  /* 0x000000010e1d7890 */ /* 0x000fc4000fffe03f */
[----:B------:R-:W-:Y:S02]  /*7fa0*/  UIADD3 UR4, UR4, -0x1, URZ ;  /* 0xffffffff04047890 */ /* 0x000fe4000fffe03f */
[----:B------:R-:W-:Y:S02]  /*7fb0*/  USHF.L.U32 UR5, UR7, UR5, URZ ;  /* 0x0000000507057299 */ /* 0x000fe4000800063f */
[----:B------:R-:W-:Y:S01]  /*7fc0*/  ULOP3.LUT UR15, URZ, UR6, URZ, 0x33, !UPT ;  /* 0x000000063f0f7292 */ /* 0x000fe2000f8e333f */
[----:B------:R-:W-:Y:S01]  /*7fd0*/  ULDC.64 UR32, c[0x0][0x198] ;  /* 0x0000660000207ab9 */ /* 0x000fe20000000a00 */
[C---:B0-----:R-:W-:Y:S02]  /*7fe0*/  IMAD.SHL.U32 R16, R17.reuse, 0x40, RZ ;  /* 0x0000004011107824 */ /* 0x041fe400078e00ff */
[----:B------:R-:W-:-:S03]  /*7ff0*/  IMAD.SHL.U32 R17, R17, 0x2000, RZ ;  /* 0x0000200011117824 */ /* 0x000fc600078e00ff */
[----:B------:R-:W-:Y:S02]  /*8000*/  LOP3.LUT R16, R16, 0x40, RZ, 0xc0, !PT ;  /* 0x0000004010107812 */ /* 0x000fe400078ec0ff */
[----:B------:R-:W-:-:S07]  /*8010*/  LOP3.LUT R17, R17, 0x2000, RZ, 0xc0, !PT ;  /* 0x0000200011117812 */ /* 0x000fce00078ec0ff */
.L_x_173:
[----:B------:R-:W-:-:S03]  /*8020*/  UMOV UR6, 0xffffffff ;  /* 0xffffffff00067882 */ /* 0x000fc60000000000 */
[----:B------:R-:W-:Y:S05]  /*8030*/  BRA.DIV UR6, `(.L_x_162) ;  /* 0x0000001206dc7947 */ /* 0x000fea000b800000 */
[----:B------:R-:W-:-:S13]  /*8040*/  ELECT P1, URZ, PT ;  /* 0x00000000003f782f */ /* 0x000fda0003820000 */
.L_x_192:
[----:B------:R-:W0:Y:S01]  /*8050*/  LDC R10, c[0x0][0x604] ;  /* 0x00018100ff0a7b82 */ /* 0x000e220000000800 */
[----:B------:R-:W-:Y:S01]  /*8060*/  BSSY B1, `(.L_x_163) ;  /* 0x0000047000017945 */ /* 0x000fe20003800000 */
[----:B0-----:R-:W-:-:S13]  /*8070*/  ISETP.LT.OR P1, PT, R10, 0x1, !P1 ;  /* 0x000000010a00780c */ /* 0x001fda0004f21670 */
[----:B------:R-:W-:Y:S05]  /*8080*/  @P1 BRA `(.L_x_164) ;  /* 0x0000000400101947 */ /* 0x000fea0003800000 */
[----:B------:R-:W-:Y:S01]  /*8090*/  IMAD R19, R5, 0x80, R16 ;  /* 0x0000008005137824 */ /* 0x000fe200078e0210 */
[----:B------:R-:W-:Y:S01]  /*80a0*/  CS2R R22, SRZ ;  /* 0x0000000000167805 */ /* 0x000fe2000001ff00 */
[----:B------:R-:W-:Y:S02]  /*80b0*/  IMAD.SHL.U32 R26, R6, 0x40, RZ ;  /* 0x00000040061a7824 */ /* 0x000fe400078e00ff */
[----:B------:R-:W-:Y:S02]  /*80c0*/  IMAD.U32 R24, RZ, RZ, UR29 ;  /* 0x0000001dff187e24 */ /* 0x000fe4000f8e00ff */
[----:B------:R-:W-:Y:S02]  /*80d0*/  IMAD.MOV.U32 R5, RZ, RZ, R12 ;  /* 0x000000ffff057224 */ /* 0x000fe400078e000c */
[----:B------:R-:W-:Y:S02]  /*80e0*/  IMAD.MOV.U32 R10, RZ, RZ, R13 ;  /* 0x000000ffff0a7224 */ /* 0x000fe400078e000d */
[----:B------:R-:W-:-:S07]  /*80f0*/  IMAD.MOV.U32 R25, RZ, RZ, RZ ;  /* 0x000000ffff197224 */ /* 0x000fce00078e00ff */
.L_x_168:
[----:B------:R-:W0:Y:S01]  /*8100*/  S2R R18, SR_CgaCtaId ;  /* 0x0000000000127919 */ /* 0x000e220000008800 */
[----:B------:R-:W-:-:S04]  /*8110*/  MOV R11, 0x400 ;  /* 0x00000400000b7802 */ /* 0x000fc80000000f00 */
[----:B0-----:R-:W-:Y:S02]  /*8120*/  LEA R21, R18, R11, 0x18 ;  /* 0x0000000b12157211 */ /* 0x001fe400078ec0ff */
[----:B------:R-:W-:Y:S01]  /*8130*/  SHF.L.U32 R11, R5, 0x1f, RZ ;  /* 0x0000001f050b7819 */ /* 0x000fe200000006ff */
[----:B------:R-:W0:Y:S02]  /*8140*/  @!P2 LDC R18, c[0x0][0x640] ;  /* 0x00019000ff12ab82 */ /* 0x000e240000000800 */
[----:B------:R-:W-:-:S04]  /*8150*/  IMAD R20, R10, 0x8, R21 ;  /* 0x000000080a147824 */ /* 0x000fc800078e0215 */
[----:B------:R-:W1:Y:S02]  /*8160*/  SYNCS.PHASECHK.TRANS64.TRYWAIT P1, [R20+URZ+0x50], R11 ;  /* 0x0000500b140075a7 */ /* 0x000e64000802017f */
[----:B-1----:R-:W-:Y:S05]  /*8170*/  @!P1 BRA `(.L_x_165) ;  /* 0x0000001000ac9947 */ /* 0x002fea0003800000 */
.L_x_193:
[----:B-1----:R-:W-:Y:S01]  /*8180*/  PRMT R11, R14, 0x9910, RZ ;  /* 0x000099100e0b7816 */ /* 0x002fe200000000ff */
[----:B0-----:R0:W-:Y:S03]  /*8190*/  @!P2 SYNCS.ARRIVE.TRANS64 RZ, [R20+URZ], R18 ;  /* 0x0000001214ffa9a7 */ /* 0x0011e6000800003f */
[----:B------:R-:W-:-:S13]  /*81a0*/  ISETP.NE.AND P1, PT, R11, 0x2, PT ;  /* 0x000000020b00780c */ /* 0x000fda0003f25270 */
[----:B0-----:R-:W-:Y:S05]  /*81b0*/  @P1 BRA `(.L_x_166) ;  /* 0x0000000000041947 */ /* 0x001fea0003800000 */
[----:B------:R-:W-:Y:S01]  /*81c0*/  BPT.TRAP 0x1 ;  /* 0x000000040000795c */ /* 0x000fe20000300000 */
.L_x_166:
[----:B------:R-:W-:Y:S05]  /*81d0*/  @P0 BRA `(.L_x_167) ;  /* 0x0000000000040947 */ /* 0x000fea0003800000 */
[----:B------:R-:W-:Y:S01]  /*81e0*/  BPT.TRAP 0x1 ;  /* 0x000000040000795c */ /* 0x000fe20000300000 */
.L_x_167:
[C-C-:B------:R-:W-:Y:S01]  /*81f0*/  IMAD R11, R10.reuse, 0x1000, R21.reuse ;  /* 0x000010000a0b7824 */ /* 0x140fe200078e0215 */
[----:B------:R-:W-:Y:S01]  /*8200*/  R2UR UR17, R21 ;  /* 0x00000000151172ca */ /* 0x000fe200000e0000 */
[----:B------:R-:W-:Y:S01]  /*8210*/  IMAD R21, R10, 0x400, R21 ;  /* 0x000004000a157824 */ /* 0x000fe200078e0215 */
[----:B------:R-:W-:Y:S01]  /*8220*/  R2UR UR25, R20 ;  /* 0x00000000141972ca */ /* 0x000fe200000e0000 */
[----:B------:R-:W-:Y:S01]  /*8230*/  VIADD R24, R24, 0xffffffff ;  /* 0xffffffff18187836 */ /* 0x000fe20000000000 */
[----:B------:R-:W-:Y:S01]  /*8240*/  R2UR UR24, R11 ;  /* 0x000000000b1872ca */ /* 0x000fe200000e0000 */
[----:B------:R-:W-:Y:S01]  /*8250*/  IMAD R11, R10, 0x4000, R17 ;  /* 0x000040000a0b7824 */ /* 0x000fe200078e0211 */
[----:B------:R-:W-:Y:S01]  /*8260*/  R2UR UR8, R21 ;  /* 0x00000000150872ca */ /* 0x000fe200000e0000 */
[----:B------:R-:W-:Y:S01]  /*8270*/  UIADD3 UR6, UP0, UR32, 0xf0, URZ ;  /* 0x000000f020067890 */ /* 0x000fe2000ff1e03f */
[----:B------:R-:W-:Y:S01]  /*8280*/  R2UR UR28, R4 ;  /* 0x00000000041c72ca */ /* 0x000fe200000e0000 */
[----:B------:R-:W-:Y:S01]  /*8290*/  UIADD3 UR22, UP1, UR32, 0x1f0, URZ ;  /* 0x000001f020167890 */ /* 0x000fe2000ff3e03f */
[----:B------:R-:W-:Y:S01]  /*82a0*/  R2UR UR16, R11 ;  /* 0x000000000b1072ca */ /* 0x000fe200000e0000 */
[----:B------:R-:W-:Y:S01]  /*82b0*/  UIADD3 UR34, UP2, UR32, 0x2f0, URZ ;  /* 0x000002f020227890 */ /* 0x000fe2000ff5e03f */
[----:B------:R-:W-:Y:S01]  /*82c0*/  R2UR UR26, R23 ;  /* 0x00000000171a72ca */ /* 0x000fe200000e0000 */
[----:B------:R-:W-:Y:S01]  /*82d0*/  UIADD3.X UR7, URZ, UR33, URZ, UP0, !UPT ;  /* 0x000000213f077290 */ /* 0x000fe200087fe43f */
[----:B------:R-:W-:Y:S01]  /*82e0*/  R2UR UR27, R26 ;  /* 0x000000001a1b72ca */ /* 0x000fe200000e0000 */
[----:B------:R-:W-:Y:S01]  /*82f0*/  UIADD3.X UR23, URZ, UR33, URZ, UP1, !UPT ;  /* 0x000000213f177290 */ /* 0x000fe20008ffe43f */
[----:B------:R-:W-:Y:S01]  /*8300*/  R2UR UR11, R6 ;  /* 0x00000000060b72ca */ /* 0x000fe200000e0000 */
[----:B------:R-:W-:Y:S01]  /*8310*/  UIADD3 UR24, UR24, 0x180, URZ ;  /* 0x0000018018187890 */ /* 0x000fe2000fffe03f */
[----:B------:R-:W-:Y:S01]  /*8320*/  R2UR UR12, R25 ;  /* 0x00000000190c72ca */ /* 0x000fe200000e0000 */
[----:B------:R-:W-:Y:S01]  /*8330*/  UIADD3 UR8, UR8, 0x32180, URZ ;  /* 0x0003218008087890 */ /* 0x000fe2000fffe03f */
[----:B------:R-:W-:Y:S01]  /*8340*/  R2UR UR18, R22 ;  /* 0x00000000161272ca */ /* 0x000fe200000e0000 */
[----:B------:R-:W-:Y:S01]  /*8350*/  VIADD R10, R10, 0x1 ;  /* 0x000000010a0a7836 */ /* 0x000fe20000000000 */
[----:B------:R-:W-:Y:S01]  /*8360*/  R2UR UR19, R19 ;  /* 0x00000000131372ca */ /* 0x000fe200000e0000 */
[----:B------:R-:W-:Y:S01]  /*8370*/  UIADD3.X UR35, URZ, UR33, URZ, UP2, !UPT ;  /* 0x000000213f237290 */ /* 0x000fe200097fe43f */
[----:B------:R-:W-:Y:S01]  /*8380*/  ISETP.GT.AND P4, PT, R24, 0x1, PT ;  /* 0x000000011800780c */ /* 0x000fe20003f84270 */
[----:B------:R-:W-:Y:S01]  /*8390*/  UIADD3 UR16, UR17, 0xa180, UR16 ;  /* 0x0000a18011107890 */ /* 0x000fe2000fffe010 */
[C---:B------:R-:W-:Y:S01]  /*83a0*/  ISETP.NE.AND P1, PT, R10.reuse, 0xa, PT ;  /* 0x0000000a0a00780c */ /* 0x040fe20003f25270 */
[----:B------:R-:W-:Y:S01]  /*83b0*/  UMOV UR30, 0x0 ;  /* 0x00000000001e7882 */ /* 0x000fe20000000000 */
[----:B------:R-:W-:Y:S01]  /*83c0*/  UMOV UR31, 0x10000000 ;  /* 0x10000000001f7882 */ /* 0x000fe20000000000 */
[----:B------:R-:W-:Y:S01]  /*83d0*/  UMOV UR10, URZ ;  /* 0x0000003f000a7c82 */ /* 0x000fe20008000000 */
[----:B------:R-:W-:Y:S01]  /*83e0*/  UMOV UR9, UR25 ;  /* 0x0000001900097c82 */ /* 0x000fe20008000000 */
[----:B------:R-:W-:Y:S01]  /*83f0*/  UMOV UR13, UR28 ;  /* 0x0000001c000d7c82 */ /* 0x000fe20008000000 */
[----:B------:R0:W-:Y:S01]  /*8400*/  UTMALDG.3D [UR24], [UR6], desc[UR30] ;  /* 0x00001e18060075b4 */ /* 0x0001e20008011000 */
[----:B------:R-:W-:Y:S01]  /*8410*/  UMOV UR21, 0x30000 ;  /* 0x0003000000157882 */ /* 0x000fe20000000000 */
[----:B------:R-:W-:Y:S01]  /*8420*/  UMOV UR17, UR25 ;  /* 0x0000001900117c82 */ /* 0x000fe20008000000 */
[----:B------:R-:W-:Y:S01]  /*8430*/  UMOV UR20, UR28 ;  /* 0x0000001c00147c82 */ /* 0x000fe20008000000 */
[----:B------:R-:W-:Y:S01]  /*8440*/  SEL R18, RZ, 0x1, P1 ;  /* 0x00000001ff127807 */ /* 0x000fe20000800000 */
[----:B------:R-:W-:Y:S01]  /*8450*/  VIADD R25, R25, 0x1 ;  /* 0x0000000119197836 */ /* 0x000fe20000000000 */
[----:B------:R-:W-:Y:S01]  /*8460*/  SEL R10, R10, RZ, P1 ;  /* 0x000000ff0a0a7207 */ /* 0x000fe20000800000 */
[----:B------:R-:W-:Y:S01]  /*8470*/  VIADD R23, R23, 0x40 ;  /* 0x0000004017177836 */ /* 0x000fe20000000000 */
[----:B------:R0:W-:Y:S01]  /*8480*/  UTMALDG.4D [UR8], [UR22], desc[UR30] ;  /* 0x00001e08160075b4 */ /* 0x0001e20008019000 */
[----:B------:R-:W-:Y:S01]  /*8490*/  LOP3.LUT R5, R5, R18, RZ, 0x3c, !PT ;  /* 0x0000001205057212 */ /* 0x000fe200078e3cff */
[----:B------:R-:W-:Y:S01]  /*84a0*/  VIADD R22, R22, 0x80 ;  /* 0x0000008016167836 */ /* 0x000fe20000000000 */
[----:B------:R0:W-:Y:S02]  /*84b0*/  UTMALDG.3D.MULTICAST [UR16], [UR34], UR21, desc[UR30] ;  /* 0x00001e10220073b4 */ /* 0x0001e40008011815 */
[----:B0-----:R-:W-:Y:S05]  /*84c0*/  @P4 BRA `(.L_x_168) ;  /* 0xfffffffc000c4947 */ /* 0x001fea000383ffff */
.L_x_164:
[----:B------:R-:W-:Y:S05]  /*84d0*/  BSYNC B1 ;  /* 0x0000000000017941 */ /* 0x000fea0003800000 */
.L_x_163:
[----:B------:R-:W-:Y:S01]  /*84e0*/  LOP3.LUT P5, RZ, R15, 0xff, RZ, 0xc0, !PT ;  /* 0x000000ff0fff7812 */ /* 0x000fe200078ac0ff */
[----:B------:R-:W-:Y:S01]  /*84f0*/  VIADD R6, R13, UR14 ;  /* 0x0000000e0d067c36 */ /* 0x000fe20008000000 */
[----:B------:R-:W-:Y:S01]  /*8500*/  ULDC.64 UR6, c[0x0][0x750] ;  /* 0x0001d40000067ab9 */ /* 0x000fe20000000a00 */
[----:B------:R-:W-:Y:S01]  /*8510*/  IMAD.U32 R11, RZ, RZ, UR14 ;  /* 0x0000000eff0b7e24 */ /* 0x000fe2000f8e00ff */
[----:B------:R-:W-:Y:S01]  /*8520*/  UISETP.GE.U32.AND UP0, UPT, UR14, 0xa, UPT ;  /* 0x0000000a0e00788c */ /* 0x000fe2000bf06070 */
[----:B------:R-:W-:Y:S01]  /*8530*/  BSSY B1, `(.L_x_169) ;  /* 0x000006c000017945 */ /* 0x000fe20003800000 */
[----:B------:R-:W-:Y:S02]  /*8540*/  ISETP.GT.U32.AND P1, PT, R6, 0x9, PT ;  /* 0x000000090600780c */ /* 0x000fe40003f24070 */
[----:B------:R-:W-:Y:S02]  /*8550*/  PRMT R15, RZ, 0x7610, R15 ;  /* 0x00007610ff0f7816 */ /* 0x000fe4000000000f */
[----:B------:R-:W-:-:S02]  /*8560*/  ISETP.LT.U32.AND P1, PT, R11, 0xa, P1 ;  /* 0x0000000a0b00780c */ /* 0x000fc40000f21070 */
[----:B------:R-:W-:Y:S01]  /*8570*/  PLOP3.LUT P4, PT, PT, PT, UP0, 0x80, 0x0 ;  /* 0x000000000000781c */ /* 0x000fe20003f8f008 */
[----:B------:R-:W0:Y:S01]  /*8580*/  @P5 S2R R5, SR_CgaCtaId ;  /* 0x0000000000055919 */ /* 0x000e220000008800 */
[----:B------:R-:W-:-:S04]  /*8590*/  @P5 MOV R4, 0x400 ;  /* 0x0000040000045802 */ /* 0x000fc80000000f00 */
[----:B0-----:R-:W-:Y:S01]  /*85a0*/  @P5 LEA R10, R5, R4, 0x18 ;  /* 0x00000004050a5211 */ /* 0x001fe200078ec0ff */
[----:B------:R-:W-:-:S03]  /*85b0*/  IMAD.WIDE.U32 R4, R6, -0x33333333, RZ ;  /* 0xcccccccd06047825 */ /* 0x000fc600078e00ff */
[----:B------:R0:W-:Y:S01]  /*85c0*/  @P5 SYNCS.ARRIVE.TRANS64.A1T0 RZ, [R10+URZ+0xd8], RZ ;  /* 0x0000d8ff0aff59a7 */ /* 0x0001e2000810003f */
[----:B------:R-:W-:Y:S01]  /*85d0*/  IADD3 R2, P5, R2, R8, RZ ;  /* 0x0000000802027210 */ /* 0x000fe20007fbe0ff */
[----:B------:R-:W-:Y:S01]  /*85e0*/  IMAD.MOV.U32 R4, RZ, RZ, -0x1 ;  /* 0xffffffffff047424 */ /* 0x000fe200078e00ff */
[----:B------:R-:W-:Y:S02]  /*85f0*/  SHF.R.U32.HI R11, RZ, 0x3, R5 ;  /* 0x00000003ff0b7819 */ /* 0x000fe40000011605 */
[----:B------:R-:W-:Y:S01]  /*8600*/  SEL R5, RZ, 0x1, !P1 ;  /* 0x00000001ff057807 */ /* 0x000fe20004800000 */
[----:B------:R-:W-:Y:S01]  /*8610*/  IMAD.X R3, R3, 0x1, R0, P5 ;  /* 0x0000000103037824 */ /* 0x000fe200028e0600 */
[----:B------:R-:W-:Y:S01]  /*8620*/  ISETP.GE.U32.AND P1, PT, R2, UR6, PT ;  /* 0x0000000602007c0c */ /* 0x000fe2000bf26070 */
[----:B------:R-:W-:Y:S01]  /*8630*/  IMAD R13, R11, -0xa, R6 ;  /* 0xfffffff60b0d7824 */ /* 0x000fe200078e0206 */
[----:B------:R-:W-:Y:S01]  /*8640*/  LOP3.LUT R12, R12, R5, RZ, 0x3c, !PT ;  /* 0x000000050c0c7212 */ /* 0x000fe200078e3cff */
[----:B------:R-:W-:Y:S01]  /*8650*/  IMAD.MOV.U32 R6, RZ, RZ, -0x1 ;  /* 0xffffffffff067424 */ /* 0x000fe200078e00ff */
[----:B------:R-:W-:Y:S01]  /*8660*/  ISETP.GE.U32.AND.EX P1, PT, R3, UR7, PT, P1 ;  /* 0x0000000703007c0c */ /* 0x000fe2000bf26110 */
[----:B------:R-:W-:Y:S01]  /*8670*/  IMAD.MOV.U32 R5, RZ, RZ, -0x1 ;  /* 0xffffffffff057424 */ /* 0x000fe200078e00ff */
[----:B------:R-:W-:-:S02]  /*8680*/  @P4 LOP3.LUT R12, R12, 0x1, R11, 0x78, !PT ;  /* 0x000000010c0c4812 */ /* 0x000fc400078e780b */
[----:B0-----:R-:W-:-:S09]  /*8690*/  PRMT R10, RZ, 0x7610, R10 ;  /* 0x00007610ff0a7816 */ /* 0x001fd2000000000a */
[----:B------:R-:W-:Y:S05]  /*86a0*/  @P1 BRA `(.L_x_170) ;  /* 0x0000000400501947 */ /* 0x000fea0003800000 */
[----:B------:R-:W0:Y:S01]  /*86b0*/  S2R R6, SR_CTAID.X ;  /* 0x0000000000067919 */ /* 0x000e220000002500 */
[----:B------:R-:W-:Y:S01]  /*86c0*/  ULDC.64 UR6, c[0x0][0x728] ;  /* 0x0001ca0000067ab9 */ /* 0x000fe20000000a00 */
[----:B------:R-:W-:Y:S01]  /*86d0*/  ULDC UR9, c[0x0][0x730] ;  /* 0x0001cc0000097ab9 */ /* 0x000fe20000000800 */
[----:B------:R-:W-:Y:S01]  /*86e0*/  ISETP.NE.U32.AND P1, PT, RZ, UR6, PT ;  /* 0x00000006ff007c0c */ /* 0x000fe2000bf25070 */
[----:B------:R-:W1:Y:S01]  /*86f0*/  S2R R19, SR_CTAID.Y ;  /* 0x0000000000137919 */ /* 0x000e620000002600 */
[----:B------:R-:W-:Y:S01]  /*8700*/  ULDC UR10, c[0x0][0x150] ;  /* 0x00005400000a7ab9 */ /* 0x000fe20000000800 */
[----:B------:R-:W-:Y:S01]  /*8710*/  IMAD.MOV.U32 R4, RZ, RZ, R2 ;  /* 0x000000ffff047224 */ /* 0x000fe200078e0002 */
[----:B------:R-:W-:Y:S01]  /*8720*/  ISETP.NE.AND.EX P1, PT, RZ, UR7, PT, P1 ;  /* 0x00000007ff007c0c */ /* 0x000fe2000bf25310 */
[----:B------:R-:W-:Y:S01]  /*8730*/  IMAD.MOV.U32 R5, RZ, RZ, R3 ;  /* 0x000000ffff057224 */ /* 0x000fe200078e0003 */
[----:B0-----:R-:W-:-:S11]  /*8740*/  I2FP.F32.U32 R20, R6 ;  /* 0x0000000600147245 */ /* 0x001fd60000201000 */
[----:B------:R-:W-:Y:S05]  /*8750*/  @!P1 BRA `(.L_x_171) ;  /* 0x0000000000289947 */ /* 0x000fea0003800000 */
[----:B------:R-:W-:Y:S02]  /*8760*/  ULDC UR8, c[0x0][0x734] ;  /* 0x0001cd0000087ab9 */ /* 0x000fe40000000800 */
[----:B------:R-:W-:-:S05]  /*8770*/  IADD3 R5, P1, R2, UR8, RZ ;  /* 0x0000000802057c10 */ /* 0x000fca000ff3e0ff */
[----:B------:R-:W-:-:S04]  /*8780*/  IMAD.X R21, RZ, RZ, R3, P1 ;  /* 0x000000ffff157224 */ /* 0x000fc800008e0603 */
[----:B------:R-:W-:-:S04]  /*8790*/  IMAD.WIDE.U32 R10, R21, UR6, RZ ;  /* 0x00000006150a7c25 */ /* 0x000fc8000f8e00ff */
[----:B------:R-:W-:-:S04]  /*87a0*/  IMAD.WIDE.U32 R10, P1, R5, UR7, R10 ;  /* 0x00000007050a7c25 */ /* 0x000fc8000f82000a */
[----:B------:R-:W-:-:S04]  /*87b0*/  IMAD.WIDE.U32 R4, R5, UR6, RZ ;  /* 0x0000000605047c25 */ /* 0x000fc8000f8e00ff */
[----:B------:R-:W-:Y:S01]  /*87c0*/  IMAD.MOV.U32 R4, RZ, RZ, R11 ;  /* 0x000000ffff047224 */ /* 0x000fe200078e000b */
[----:B------:R-:W-:Y:S01]  /*87d0*/  IADD3 RZ, P4, R5, R10, RZ ;  /* 0x0000000a05ff7210 */ /* 0x000fe20007f9e0ff */
[----:B------:R-:W-:-:S04]  /*87e0*/  IMAD.X R5, RZ, RZ, RZ, P1 ;  /* 0x000000ffff057224 */ /* 0x000fc800008e06ff */
[----:B------:R-:W-:-:S08]  /*87f0*/  IMAD.WIDE.U32.X R4, R21, UR7, R4, P4 ;  /* 0x0000000715047c25 */ /* 0x000fd0000a0e0404 */
.L_x_171:
[--C-:B------:R-:W-:Y:S01]  /*8800*/  SHF.R.U64 R18, R4, UR9, R5.reuse ;  /* 0x0000000904127c19 */ /* 0x100fe20008001205 */
[----:B------:R-:W-:Y:S01]  /*8810*/  FMUL R20, R20, UR10 ;  /* 0x0000000a14147c20 */ /* 0x000fe20008400000 */
[----:B------:R-:W0:Y:S01]  /*8820*/  LDC R21, c[0x0][0x144] ;  /* 0x00005100ff157b82 */ /* 0x000e220000000800 */
[----:B-1----:R-:W-:Y:S01]  /*8830*/  I2FP.F32.U32 R10, R19 ;  /* 0x00000013000a7245 */ /* 0x002fe20000201000 */
[----:B------:R-:W-:Y:S01]  /*8840*/  ULDC UR8, c[0x0][0x154] ;  /* 0x0000550000087ab9 */ /* 0x000fe20000000800 */
[----:B------:R-:W-:Y:S01]  /*8850*/  SHF.R.U32.HI R4, RZ, UR9, R5 ;  /* 0x00000009ff047c19 */ /* 0x000fe20008011605 */
[----:B------:R-:W-:Y:S01]  /*8860*/  ULDC.64 UR6, c[0x0][0x720] ;  /* 0x0001c80000067ab9 */ /* 0x000fe20000000a00 */
[----:B------:R-:W-:Y:S01]  /*8870*/  IADD3 R5, P1, RZ, -R18, RZ ;  /* 0x80000012ff057210 */ /* 0x000fe20007f3e0ff */
[----:B------:R-:W1:Y:S01]  /*8880*/  F2I.U32.TRUNC.NTZ R20, R20 ;  /* 0x0000001400147305 */ /* 0x000e62000020f000 */
[----:B------:R-:W-:Y:S01]  /*8890*/  FMUL R10, R10, UR8 ;  /* 0x000000080a0a7c20 */ /* 0x000fe20008400000 */
[----:B------:R-:W2:Y:S01]  /*88a0*/  LDC R22, c[0x0][0x148] ;  /* 0x00005200ff167b82 */ /* 0x000ea20000000800 */
[----:B------:R-:W-:Y:S01]  /*88b0*/  ULDC.64 UR8, c[0x0][0x740] ;  /* 0x0001d00000087ab9 */ /* 0x000fe20000000a00 */
[----:B------:R-:W-:Y:S01]  /*88c0*/  IMAD.X R4, RZ, RZ, ~R4, P1 ;  /* 0x000000ffff047224 */ /* 0x000fe200008e0e04 */
[----:B------:R-:W-:-:S03]  /*88d0*/  ISETP.NE.U32.AND P1, PT, RZ, UR8, PT ;  /* 0x00000008ff007c0c */ /* 0x000fc6000bf25070 */
[----:B------:R-:W-:Y:S01]  /*88e0*/  IMAD R4, R4, UR6, RZ ;  /* 0x0000000604047c24 */ /* 0x000fe2000f8e02ff */
[----:B------:R-:W3:Y:S01]  /*88f0*/  F2I.U32.TRUNC.NTZ R10, R10 ;  /* 0x0000000a000a7305 */ /* 0x000ee2000020f000 */
[----:B------:R-:W-:Y:S02]  /*8900*/  ISETP.NE.AND.EX P1, PT, RZ, UR9, PT, P1 ;  /* 0x00000009ff007c0c */ /* 0x000fe4000bf25310 */
[C---:B------:R-:W-:Y:S02]  /*8910*/  IMAD R11, R5.reuse, UR7, R4 ;  /* 0x00000007050b7c24 */ /* 0x040fe4000f8e0204 */
[----:B------:R-:W-:Y:S01]  /*8920*/  IMAD.WIDE.U32 R4, R5, UR6, R2 ;  /* 0x0000000605047c25 */ /* 0x000fe2000f8e0002 */
[----:B------:R-:W-:-:S03]  /*8930*/  ULDC UR6, c[0x0][0x718] ;  /* 0x0001c60000067ab9 */ /* 0x000fc60000000800 */
[----:B-1----:R-:W-:Y:S02]  /*8940*/  IMAD.MOV R20, RZ, RZ, -R20 ;  /* 0x000000ffff147224 */ /* 0x002fe400078e0a14 */
[----:B------:R-:W-:Y:S02]  /*8950*/  IMAD.IADD R5, R5, 0x1, R11 ;  /* 0x0000000105057824 */ /* 0x000fe400078e020b */
[----:B0-----:R-:W-:-:S03]  /*8960*/  IMAD R6, R21, R20, R6 ;  /* 0x0000001415067224 */ /* 0x001fc600078e0206 */
[--C-:B------:R-:W-:Y:S01]  /*8970*/  SHF.R.U64 R20, R4, UR6, R5.reuse ;  /* 0x0000000604147c19 */ /* 0x100fe20008001205 */
[----:B---3--:R-:W-:Y:S01]  /*8980*/  IMAD.MOV R4, RZ, RZ, -R10 ;  /* 0x000000ffff047224 */ /* 0x008fe200078e0a0a */
[----:B------:R-:W-:Y:S01]  /*8990*/  SHF.R.U32.HI R5, RZ, UR6, R5 ;  /* 0x00000006ff057c19 */ /* 0x000fe20008011605 */
[----:B------:R-:W-:Y:S02]  /*89a0*/  ULDC UR6, c[0x0][0x708] ;  /* 0x0001c20000067ab9 */ /* 0x000fe40000000800 */
[----:B--2---:R-:W-:Y:S01]  /*89b0*/  @P3 IMAD R6, R22, R4, R19 ;  /* 0x0000000416063224 */ /* 0x004fe200078e0213 */
[--C-:B------:R-:W-:Y:S02]  /*89c0*/  SHF.R.U64 R22, R20, UR6, R5.reuse ;  /* 0x0000000614167c19 */ /* 0x100fe40008001205 */
[----:B------:R-:W-:Y:S01]  /*89d0*/  SHF.R.U32.HI R5, RZ, UR6, R5 ;  /* 0x00000006ff057c19 */ /* 0x000fe20008011605 */
[----:B------:R-:W-:-:S03]  /*89e0*/  ULDC UR6, c[0x0][0x758] ;  /* 0x0001d60000067ab9 */ /* 0x000fc60000000800 */
[--C-:B------:R-:W-:Y:S02]  /*89f0*/  SHF.R.U64 R19, R22, UR6, R5.reuse ;  /* 0x0000000616137c19 */ /* 0x100fe40008001205 */
[----:B------:R-:W-:-:S03]  /*8a00*/  SHF.R.U32.HI R21, RZ, UR6, R5 ;  /* 0x00000006ff157c19 */ /* 0x000fc60008011605 */
[----:B------:R-:W-:Y:S02]  /*8a10*/  IMAD.MOV.U32 R10, RZ, RZ, R19 ;  /* 0x000000ffff0a7224 */ /* 0x000fe400078e0013 */
[----:B------:R-:W-:Y:S01]  /*8a20*/  IMAD.MOV.U32 R5, RZ, RZ, R21 ;  /* 0x000000ffff057224 */ /* 0x000fe200078e0015 */
[----:B------:R-:W-:Y:S06]  /*8a30*/  @!P1 BRA `(.L_x_172) ;  /* 0x00000000002c9947 */ /* 0x000fec0003800000 */
        /* <DEDUP_REMOVED lines=9> */
[----:B------:R-:W-:-:S04]  /*8ad0*/  IMAD.WIDE.U32.X R4, R21, UR9, R4, P4 ;  /* 0x0000000915047c25 */ /* 0x000fc8000a0e0404 */
[----:B------:R-:W-:-:S07]  /*8ae0*/  IMAD.MOV.U32 R10, RZ, RZ, R4 ;  /* 0x000000ffff0a7224 */ /* 0x000fce00078e0004 */
.L_x_172:
[----:B------:R-:W-:Y:S01]  /*8af0*/  ULDC UR6, c[0x0][0x748] ;  /* 0x0001d20000067ab9 */ /* 0x000fe20000000800 */
[----:B------:R-:W-:Y:S01]  /*8b00*/  LOP3.LUT R4, R22, UR15, RZ, 0xc0, !PT ;  /* 0x0000000f16047c12 */ /* 0x000fe2000f8ec0ff */
[----:B------:R-:W-:Y:S01]  /*8b10*/  ULDC UR7, c[0x0][0x710] ;  /* 0x0001c40000077ab9 */ /* 0x000fe20000000800 */
[----:B------:R-:W-:Y:S01]  /*8b20*/  SHF.R.U64 R5, R10, UR6, R5 ;  /* 0x000000060a057c19 */ /* 0x000fe20008001205 */
[----:B------:R-:W-:Y:S01]  /*8b30*/  ULDC UR6, c[0x0][0x738] ;  /* 0x0001ce0000067ab9 */ /* 0x000fe20000000800 */
[----:B------:R-:W-:-:S03]  /*8b40*/  LOP3.LUT R20, R20, UR4, RZ, 0xc0, !PT ;  /* 0x0000000414147c12 */ /* 0x000fc6000f8ec0ff */
[----:B------:R-:W-:Y:S02]  /*8b50*/  IMAD.MOV R10, RZ, RZ, -R5 ;  /* 0x000000ffff0a7224 */ /* 0x000fe400078e0a05 */
[----:B------:R-:W-:Y:S02]  /*8b60*/  IMAD R5, R5, UR5, R4 ;  /* 0x0000000505057c24 */ /* 0x000fe4000f8e0204 */
[----:B------:R-:W-:Y:S01]  /*8b70*/  IMAD R19, R10, UR6, R19 ;  /* 0x000000060a137c24 */ /* 0x000fe2000f8e0213 */
[----:B------:R-:W-:Y:S01]  /*8b80*/  ULDC UR6, c[0x0][0x700] ;  /* 0x0001c00000067ab9 */ /* 0x000fe20000000800 */
[----:B------:R-:W-:Y:S02]  /*8b90*/  IMAD R6, R5, UR7, R6 ;  /* 0x0000000705067c24 */ /* 0x000fe4000f8e0206 */
[----:B------:R-:W-:Y:S02]  /*8ba0*/  IMAD R19, R19, UR6, R20 ;  /* 0x0000000613137c24 */ /* 0x000fe4000f8e0214 */
[----:B------:R-:W-:-:S02]  /*8bb0*/  IMAD.MOV.U32 R10, RZ, RZ, 0x1 ;  /* 0x00000001ff0a7424 */ /* 0x000fc400078e00ff */
[----:B------:R-:W-:Y:S01]  /*8bc0*/  IMAD.MOV.U32 R4, RZ, RZ, R18 ;  /* 0x000000ffff047224 */ /* 0x000fe200078e0012 */
[----:B------:R-:W-:Y:S02]  /*8bd0*/  SEL R5, R19, R6, !P3 ;  /* 0x0000000613057207 */ /* 0x000fe40005800000 */
[----:B------:R-:W-:-:S07]  /*8be0*/  SEL R6, R6, R19, !P3 ;  /* 0x0000001306067207 */ /* 0x000fce0005800000 */
.L_x_170:
[----:B------:R-:W-:Y:S05]  /*8bf0*/  BSYNC B1 ;  /* 0x0000000000017941 */ /* 0x000fea0003800000 */
.L_x_169:
[----:B------:R-:W-:-:S13]  /*8c00*/  LOP3.LUT P1, RZ, R10, 0xff, RZ, 0xc0, !PT ;  /* 0x000000ff0aff7812 */ /* 0x000fda000782c0ff */
[----:B------:R-:W-:Y:S05]  /*8c10*/  @P1 BRA `(.L_x_173) ;  /* 0xfffffff400001947 */ /* 0x000fea000383ffff */
[----:B------:R-:W-:Y:S05]  /*8c20*/  BSYNC B0 ;  /* 0x0000000000007941 */ /* 0x000fea0003800000 */
.L_x_161:
[----:B------:R-:W-:-:S03]  /*8c30*/  UMOV UR6, 0xffffffff ;  /* 0xffffffff00067882 */ /* 0x000fc60000000000 */
[----:B------:R-:W-:Y:S05]  /*8c40*/  BRA.DIV UR6, `(.L_x_174) ;  /* 0x0000000a060c7947 */ /* 0x000fea000b800000 */
[----:B------:R-:W-:-:S13]  /*8c50*/  ELECT P0, URZ, PT ;  /* 0x00000000003f782f */ /* 0x000fda0003800000 */
.L_x_196:
[----:B------:R-:W-:Y:S04]  /*8c60*/  BSSY B0, `(.L_x_175) ;  /* 0x0000061000007945 */ /* 0x000fe80003800000 */
[----:B------:R-:W-:Y:S05]  /*8c70*/  @!P0 BRA `(.L_x_176) ;  /* 0x00000004007c8947 */ /* 0x000fea0003800000 */
[----:B------:R-:W-:-:S04]  /*8c80*/  LOP3.LUT R7, R7, 0x2, RZ, 0xfc, !PT ;  /* 0x0000000207077812 */ /* 0x000fc800078efcff */
[----:B------:R-:W-:-:S13]  /*8c90*/  ISETP.NE.AND P0, PT, R7, 0x3, PT ;  /* 0x000000030700780c */ /* 0x000fda0003f05270 */
[----:B------:R-:W-:Y:S05]  /*8ca0*/  @!P0 BRA `(.L_x_177) ;  /* 0x0000000000048947 */ /* 0x000fea0003800000 */
[----:B------:R-:W-:Y:S01]  /*8cb0*/  BPT.TRAP 0x1 ;  /* 0x000000040000795c */ /* 0x000fe20000300000 */
.L_x_177:
[----:B------:R-:W0:Y:S01]  /*8cc0*/  S2R R3, SR_CgaCtaId ;  /* 0x0000000000037919 */ /* 0x000e220000008800 */
[----:B------:R-:W-:Y:S02]  /*8cd0*/  MOV R0, 0x400 ;  /* 0x0000040000007802 */ /* 0x000fe40000000f00 */
[----:B------:R-:W-:Y:S02]  /*8ce0*/  SHF.L.U32 R2, R12, 0x1f, RZ ;  /* 0x0000001f0c027819 */ /* 0x000fe400000006ff */
[----:B0-----:R-:W-:-:S05]  /*8cf0*/  LEA R0, R3, R0, 0x18 ;  /* 0x0000000003007211 */ /* 0x001fca00078ec0ff */
[----:B------:R-:W-:-:S04]  /*8d00*/  VIADD R0, R0, 0x50 ;  /* 0x0000005000007836 */ /* 0x000fc80000000000 */
[C---:B------:R-:W-:Y:S02]  /*8d10*/  IMAD R5, R13.reuse, 0x8, R0 ;  /* 0x000000080d057824 */ /* 0x040fe400078e0200 */
[----:B------:R-:W-:Y:S02]  /*8d20*/  VIADD R13, R13, 0x1 ;  /* 0x000000010d0d7836 */ /* 0x000fe40000000000 */
[----:B------:R-:W0:Y:S03]  /*8d30*/  SYNCS.PHASECHK.TRANS64.TRYWAIT P0, [R5+URZ], R2 ;  /* 0x00000002050075a7 */ /* 0x000e26000800017f */
[----:B------:R-:W-:-:S04]  /*8d40*/  ISETP.NE.AND P1, PT, R13, 0xa, PT ;  /* 0x0000000a0d00780c */ /* 0x000fc80003f25270 */
[----:B------:R-:W-:Y:S02]  /*8d50*/  SEL R3, RZ, 0x1, P1 ;  /* 0x00000001ff037807 */ /* 0x000fe40000800000 */
[----:B------:R-:W-:Y:S02]  /*8d60*/  SEL R13, R13, RZ, P1 ;  /* 0x000000ff0d0d7207 */ /* 0x000fe40000800000 */
[----:B------:R-:W-:-:S03]  /*8d70*/  LOP3.LUT R12, R12, R3, RZ, 0x3c, !PT ;  /* 0x000000030c0c7212 */ /* 0x000fc600078e3cff */
[----:B------:R-:W-:Y:S01]  /*8d80*/  IMAD R7, R13, 0x8, R0 ;  /* 0x000000080d077824 */ /* 0x000fe200078e0200 */
[----:B------:R-:W-:Y:S01]  /*8d90*/  SHF.L.U32 R4, R12, 0x1f, RZ ;  /* 0x0000001f0c047819 */ /* 0x000fe200000006ff */
[----:B0-----:R-:W-:Y:S06]  /*8da0*/  @!P0 BRA `(.L_x_178) ;  /* 0x0000000400d88947 */ /* 0x001fec0003800000 */
.L_x_197:
[----:B------:R-:W1:Y:S01]  /*8db0*/  SYNCS.PHASECHK.TRANS64.TRYWAIT P0, [R7+URZ], R4 ;  /* 0x00000004070075a7 */ /* 0x000e62000800017f */
[----:B0-----:R-:W-:-:S05]  /*8dc0*/  VIADD R2, R13, 0x1 ;  /* 0x000000010d027836 */ /* 0x001fca0000000000 */
[----:B------:R-:W-:-:S04]  /*8dd0*/  ISETP.NE.AND P1, PT, R2, 0xa, PT ;  /* 0x0000000a0200780c */ /* 0x000fc80003f25270 */
[----:B------:R-:W-:Y:S02]  /*8de0*/  SEL R3, RZ, 0x1, P1 ;  /* 0x00000001ff037807 */ /* 0x000fe40000800000 */
[----:B------:R-:W-:Y:S02]  /*8df0*/  SEL R9, R2, RZ, P1 ;  /* 0x000000ff02097207 */ /* 0x000fe40000800000 */
[----:B------:R-:W-:-:S03]  /*8e00*/  LOP3.LUT R12, R12, R3, RZ, 0x3c, !PT ;  /* 0x000000030c0c7212 */ /* 0x000fc600078e3cff */
[----:B------:R-:W-:Y:S01]  /*8e10*/  IMAD R6, R9, 0x8, R0 ;  /* 0x0000000809067824 */ /* 0x000fe200078e0200 */
[----:B------:R-:W-:Y:S01]  /*8e20*/  SHF.L.U32 R5, R12, 0x1f, RZ ;  /* 0x0000001f0c057819 */ /* 0x000fe200000006ff */
[----:B-1----:R-:W-:Y:S06]  /*8e30*/  @!P0 BRA `(.L_x_179) ;  /* 0x0000000400c88947 */ /* 0x002fec0003800000 */
.L_x_198:
[----:B------:R-:W1:Y:S01]  /*8e40*/  SYNCS.PHASECHK.TRANS64.TRYWAIT P0, [R6+URZ], R5 ;  /* 0x00000005060075a7 */ /* 0x000e62000800017f */
[----:B------:R-:W-:-:S05]  /*8e50*/  VIADD R2, R9, 0x1 ;  /* 0x0000000109027836 */ /* 0x000fca0000000000 */
[----:B------:R-:W-:-:S04]  /*8e60*/  ISETP.NE.AND P1, PT, R2, 0xa, PT ;  /* 0x0000000a0200780c */ /* 0x000fc80003f25270 */
[----:B------:R-:W-:Y:S02]  /*8e70*/  SEL R3, RZ, 0x1, P1 ;  /* 0x00000001ff037807 */ /* 0x000fe40000800000 */
[----:B0-----:R-:W-:Y:S02]  /*8e80*/  SEL R7, R2, RZ, P1 ;  /* 0x000000ff02077207 */ /* 0x001fe40000800000 */
[----:B------:R-:W-:-:S03]  /*8e90*/  LOP3.LUT R12, R12, R3, RZ, 0x3c, !PT ;  /* 0x000000030c0c7212 */ /* 0x000fc600078e3cff */
[----:B------:R-:W-:Y:S01]  /*8ea0*/  IMAD R9, R7, 0x8, R0 ;  /* 0x0000000807097824 */ /* 0x000fe200078e0200 */
[----:B------:R-:W-:Y:S01]  /*8eb0*/  SHF.L.U32 R4, R12, 0x1f, RZ ;  /* 0x0000001f0c047819 */ /* 0x000fe200000006ff */
[----:B-1----:R-:W-:Y:S06]  /*8ec0*/  @!P0 BRA `(.L_x_180) ;  /* 0x0000000400b88947 */ /* 0x002fec0003800000 */
.L_x_199:
[----:B------:R-:W1:Y:S01]  /*8ed0*/  SYNCS.PHASECHK.TRANS64.TRYWAIT P0, [R9+URZ], R4 ;  /* 0x00000004090075a7 */ /* 0x000e62000800017f */
[----:B------:R-:W-:-:S05]  /*8ee0*/  VIADD R2, R7, 0x1 ;  /* 0x0000000107027836 */ /* 0x000fca0000000000 */
[----:B------:R-:W-:-:S04]  /*8ef0*/  ISETP.NE.AND P1, PT, R2, 0xa, PT ;  /* 0x0000000a0200780c */ /* 0x000fc80003f25270 */
[----:B------:R-:W-:Y:S02]  /*8f00*/  SEL R3, RZ, 0x1, P1 ;  /* 0x00000001ff037807 */ /* 0x000fe40000800000 */
[----:B------:R-:W-:Y:S02]  /*8f10*/  SEL R7, R2, RZ, P1 ;  /* 0x000000ff02077207 */ /* 0x000fe40000800000 */
[----:B------:R-:W-:-:S03]  /*8f20*/  LOP3.LUT R12, R12, R3, RZ, 0x3c, !PT ;  /* 0x000000030c0c7212 */ /* 0x000fc600078e3cff */
[----:B0-----:R-:W-:Y:S01]  /*8f30*/  IMAD R6, R7, 0x8, R0 ;  /* 0x0000000807067824 */ /* 0x001fe200078e0200 */
[----:B------:R-:W-:Y:S01]  /*8f40*/  SHF.L.U32 R5, R12, 0x1f, RZ ;  /* 0x0000001f0c057819 */ /* 0x000fe200000006ff */
[----:B-1----:R-:W-:Y:S06]  /*8f50*/  @!P0 BRA `(.L_x_181) ;  /* 0x0000000400a88947 */ /* 0x002fec0003800000 */
.L_x_200:
        /* <DEDUP_REMOVED lines=9> */
.L_x_201:
        /* <DEDUP_REMOVED lines=9> */
.L_x_202:
        /* <DEDUP_REMOVED lines=9> */
.L_x_203:
        /* <DEDUP_REMOVED lines=9> */
.L_x_204:
[----:B------:R-:W1:Y:S01]  /*91a0*/  SYNCS.PHASECHK.TRANS64.TRYWAIT P0, [R6+URZ], R5 ;  /* 0x00000005060075a7 */ /* 0x000e62000800017f */
[----:B------:R-:W-:-:S05]  /*91b0*/  VIADD R2, R7, 0x1 ;  /* 0x0000000107027836 */ /* 0x000fca0000000000 */
[----:B------:R-:W-:-:S04]  /*91c0*/  ISETP.NE.AND P1, PT, R2, 0xa, PT ;  /* 0x0000000a0200780c */ /* 0x000fc80003f25270 */
[----:B0-----:R-:W-:Y:S02]  /*91d0*/  SEL R4, RZ, 0x1, P1 ;  /* 0x00000001ff047807 */ /* 0x001fe40000800000 */
[----:B------:R-:W-:Y:S02]  /*91e0*/  SEL R3, R2, RZ, P1 ;  /* 0x000000ff02037207 */ /* 0x000fe40000800000 */
[----:B------:R-:W-:Y:S01]  /*91f0*/  LOP3.LUT R4, R11, R4, RZ, 0x3c, !PT ;  /* 0x000000040b047212 */ /* 0x000fe200078e3cff */
[----:B-1----:R-:W-:Y:S06]  /*9200*/  @!P0 BRA `(.L_x_186) ;  /* 0x0000000400608947 */ /* 0x002fec0003800000 */
.L_x_205:
[----:B------:R-:W-:Y:S01]  /*9210*/  IMAD R3, R3, 0x8, R0 ;  /* 0x0000000803037824 */ /* 0x000fe200078e0200 */
[----:B------:R-:W-:-:S07]  /*9220*/  SHF.L.U32 R0, R4, 0x1f, RZ ;  /* 0x0000001f04007819 */ /* 0x000fce00000006ff */
.L_x_187:
[----:B-1----:R1:W2:Y:S02]  /*9230*/  SYNCS.PHASECHK.TRANS64.TRYWAIT P0, [R3+URZ], R0 ;  /* 0x00000000030075a7 */ /* 0x0022a4000800017f */
[----:B--2---:R-:W-:Y:S05]  /*9240*/  @!P0 NANOSLEEP.SYNCS 0x989680 ;  /* 0x009896800000895d */ /* 0x004fea0003900000 */
[----:B------:R-:W2:Y:S02]  /*9250*/  @!P0 SYNCS.PHASECHK.TRANS64 P0, [R3+URZ], R0 ;  /* 0x00000000030085a7 */ /* 0x000ea4000800007f */
[----:B--2---:R-:W-:Y:S05]  /*9260*/  @!P0 BRA `(.L_x_187) ;  /* 0xfffffffc00f08947 */ /* 0x004fea000383ffff */
.L_x_176:
[----:B------:R-:W-:Y:S05]  /*9270*/  BSYNC B0 ;  /* 0x0000000000007941 */ /* 0x000fea0003800000 */
.L_x_175:
[----:B------:R-:W-:Y:S05]  /*9280*/  EXIT ;  /* 0x000000000000794d */ /* 0x000fea0003800000 */
.L_x_20:
[----:B0-----:R-:W-:-:S04]  /*9290*/  IMAD.U32 R24, RZ, RZ, UR13 ;  /* 0x0000000dff187e24 */ /* 0x001fc8000f8e00ff */
[----:B------:R0:W1:Y:S03]  /*92a0*/  SYNCS.PHASECHK.TRANS64.TRYWAIT P0, [R24+URZ+-0x8], R21 ;  /* 0xfffff815180075a7 */ /* 0x000066000800017f */
[----:B-1----:R-:W-:Y:S05]  /*92b0*/  @!P0 NANOSLEEP.SYNCS 0x989680 ;  /* 0x009896800000895d */ /* 0x002fea0003900000 */
[----:B------:R-:W1:Y:S02]  /*92c0*/  @!P0 SYNCS.PHASECHK.TRANS64 P0, [R24+URZ+-0x8], R21 ;  /* 0xfffff815180085a7 */ /* 0x000e64000800007f */
[----:B-1----:R-:W-:Y:S05]  /*92d0*/  @!P0 BRA `(.L_x_20) ;  /* 0xfffffffc00ec8947 */ /* 0x002fea000383ffff */
[----:B------:R-:W-:Y:S05]  /*92e0*/  BRA `(.L_x_188) ;  /* 0xffffff84004c7947 */ /* 0x000fea000383ffff */
.L_x_25:
[----:B-1----:R-:W-:-:S04]  /*92f0*/  IMAD.U32 R212, RZ, RZ, UR8 ;  /* 0x00000008ffd47e24 */ /* 0x002fc8000f8e00ff */
[----:B------:R1:W4:Y:S03]  /*9300*/  SYNCS.PHASECHK.TRANS64.TRYWAIT P0, [R212+URZ], R95 ;  /* 0x0000005fd40075a7 */ /* 0x000326000800017f */
[----:B----4-:R-:W-:Y:S05]  /*9310*/  @!P0 NANOSLEEP.SYNCS 0x989680 ;  /* 0x009896800000895d */ /* 0x010fea0003900000 */
[----:B------:R-:W4:Y:S02]  /*9320*/  @!P0 SYNCS.PHASECHK.TRANS64 P0, [R212+URZ], R95 ;  /* 0x0000005fd40085a7 */ /* 0x000f24000800007f */
[----:B----4-:R-:W-:Y:S05]  /*9330*/  @!P0 BRA `(.L_x_25) ;  /* 0xfffffffc00ec8947 */ /* 0x010fea000383ffff */
[----:B------:R-:W-:Y:S05]  /*9340*/  BRA `(.L_x_24) ;  /* 0xffffff8c00087947 */ /* 0x000fea000383ffff */
.L_x_31:
[----:B0-----:R-:W-:-:S04]  /*9350*/  IMAD.U32 R24, RZ, RZ, UR13 ;  /* 0x0000000dff187e24 */ /* 0x001fc8000f8e00ff */
[----:B------:R0:W1:Y:S03]  /*9360*/  SYNCS.PHASECHK.TRANS64.TRYWAIT P0, [R24+URZ+0x8], R93 ;  /* 0x0000085d180075a7 */ /* 0x000066000800017f */
[----:B-1----:R-:W-:Y:S05]  /*9370*/  @!P0 NANOSLEEP.SYNCS 0x989680 ;  /* 0x009896800000895d */ /* 0x002fea0003900000 */
[----:B------:R-:W1:Y:S02]  /*9380*/  @!P0 SYNCS.PHASECHK.TRANS64 P0, [R24+URZ+0x8], R93 ;  /* 0x0000085d180085a7 */ /* 0x000e64000800007f */
[----:B-1----:R-:W-:Y:S05]  /*9390*/  @!P0 BRA `(.L_x_31) ;  /* 0xfffffffc00ec8947 */ /* 0x002fea000383ffff */
[----:B------:R-:W-:Y:S05]  /*93a0*/  BRA `(.L_x_189) ;  /* 0xffffff9800347947 */ /* 0x000fea000383ffff */
.L_x_162:
[----:B------:R-:W-:Y:S01]  /*93b0*/  BSSY B1, `(.L_x_190) ;  /* 0x0000006000017945 */ /* 0x000fe20003800000 */
[----:B------:R-:W-:-:S07]  /*93c0*/  IMAD.MOV.U32 R10, RZ, RZ, -0x1 ;  /* 0xffffffffff0a7424 */ /* 0x000fce00078e00ff */
[----:B------:R-:W-:Y:S05]  /*93d0*/  WARPSYNC.COLLECTIVE R10, `(.L_x_191) ;  /* 0x000000000a0c7348 */ /* 0x000fea0003c00000 */
[----:B------:R-:W-:Y:S02]  /*93e0*/  ELECT P1, UR62, PT ;  /* 0x00000000003e782f */ /* 0x000fe40003820000 */
[----:B------:R-:W-:Y:S01]  /*93f0*/  MOV R10, UR62 ;  /* 0x0000003e000a7c02 */ /* 0x000fe20008000f00 */
[----:B------:R-:W-:Y:S10]  /*9400*/  ENDCOLLECTIVE ;  /* 0x000000000000791b */ /* 0x000ff40003800000 */
.L_x_191:
[----:B------:R-:W-:Y:S05]  /*9410*/  BSYNC B1 ;  /* 0x0000000000017941 */ /* 0x000fea0003800000 */
.L_x_190:
[----:B------:R-:W-:Y:S05]  /*9420*/  BRA `(.L_x_192) ;  /* 0xffffffec00087947 */ /* 0x000fea000383ffff */
.L_x_165:
[----:B-1----:R1:W2:Y:S02]  /*9430*/  SYNCS.PHASECHK.TRANS64.TRYWAIT P1, [R20+URZ+0x50], R11 ;  /* 0x0000500b140075a7 */ /* 0x0022a4000802017f */
[----:B--2---:R-:W-:Y:S05]  /*9440*/  @!P1 NANOSLEEP.SYNCS 0x989680 ;  /* 0x009896800000995d */ /* 0x004fea0003900000 */
[----:B------:R-:W2:Y:S02]  /*9450*/  @!P1 SYNCS.PHASECHK.TRANS64 P1, [R20+URZ+0x50], R11 ;  /* 0x0000500b140095a7 */ /* 0x000ea4000802007f */
[----:B--2---:R-:W-:Y:S05]  /*9460*/  @!P1 BRA `(.L_x_165) ;  /* 0xfffffffc00f09947 */ /* 0x004fea000383ffff */
[----:B------:R-:W-:Y:S05]  /*9470*/  BRA `(.L_x_193) ;  /* 0xffffffec00407947 */ /* 0x000fea000383ffff */
.L_x_174:
[----:B------:R-:W-:Y:S01]  /*9480*/  BSSY B0, `(.L_x_194) ;  /* 0x0000006000007945 */ /* 0x000fe20003800000 */
[----:B------:R-:W-:-:S07]  /*9490*/  IMAD.MOV.U32 R10, RZ, RZ, -0x1 ;  /* 0xffffffffff0a7424 */ /* 0x000fce00078e00ff */
[----:B------:R-:W-:Y:S05]  /*94a0*/  WARPSYNC.COLLECTIVE R10, `(.L_x_195) ;  /* 0x000000000a0c7348 */ /* 0x000fea0003c00000 */
[----:B------:R-:W-:Y:S02]  /*94b0*/  ELECT P1, UR62, PT ;  /* 0x00000000003e782f */ /* 0x000fe40003820000 */
[----:B------:R-:W-:Y:S01]  /*94c0*/  MOV R10, UR62 ;  /* 0x0000003e000a7c02 */ /* 0x000fe20008000f00 */
[----:B------:R-:W-:Y:S10]  /*94d0*/  ENDCOLLECTIVE ;  /* 0x000000000000791b */ /* 0x000ff40003800000 */
.L_x_195:
[----:B------:R-:W-:Y:S05]  /*94e0*/  BSYNC B0 ;  /* 0x0000000000007941 */ /* 0x000fea0003800000 */
.L_x_194:
[----:B------:R-:W-:Y:S01]  /*94f0*/  PLOP3.LUT P0, PT, P1, PT, PT, 0x80, 0x0 ;  /* 0x000000000000781c */ /* 0x000fe20000f0f070 */
[----:B------:R-:W-:-:S12]  /*9500*/  BRA `(.L_x_196) ;  /* 0xfffffff400d47947 */ /* 0x000fd8000383ffff */
.L_x_178:
[----:B0-----:R0:W1:Y:S02]  /*9510*/  SYNCS.PHASECHK.TRANS64.TRYWAIT P0, [R5+URZ], R2 ;  /* 0x00000002050075a7 */ /* 0x001064000800017f */
[----:B-1----:R-:W-:Y:S05]  /*9520*/  @!P0 NANOSLEEP.SYNCS 0x989680 ;  /* 0x009896800000895d */ /* 0x002fea0003900000 */
[----:B------:R-:W1:Y:S02]  /*9530*/  @!P0 SYNCS.PHASECHK.TRANS64 P0, [R5+URZ], R2 ;  /* 0x00000002050085a7 */ /* 0x000e64000800007f */
[----:B-1----:R-:W-:Y:S05]  /*9540*/  @!P0 BRA `(.L_x_178) ;  /* 0xfffffffc00f08947 */ /* 0x002fea000383ffff */
[----:B------:R-:W-:Y:S05]  /*9550*/  BRA `(.L_x_197) ;  /* 0xfffffff800147947 */ /* 0x000fea000383ffff */
.L_x_179:
[----:B0-----:R0:W1:Y:S02]  /*9560*/  SYNCS.PHASECHK.TRANS64.TRYWAIT P0, [R7+URZ], R4 ;  /* 0x00000004070075a7 */ /* 0x001064000800017f */
[----:B-1----:R-:W-:Y:S05]  /*9570*/  @!P0 NANOSLEEP.SYNCS 0x989680 ;  /* 0x009896800000895d */ /* 0x002fea0003900000 */
[----:B------:R-:W1:Y:S02]  /*9580*/  @!P0 SYNCS.PHASECHK.TRANS64 P0, [R7+URZ], R4 ;  /* 0x00000004070085a7 */ /* 0x000e64000800007f */
[----:B-1----:R-:W-:Y:S05]  /*9590*/  @!P0 BRA `(.L_x_179) ;  /* 0xfffffffc00f08947 */ /* 0x002fea000383ffff */
[----:B------:R-:W-:Y:S05]  /*95a0*/  BRA `(.L_x_198) ;  /* 0xfffffff800247947 */ /* 0x000fea000383ffff */
.L_x_180:
[----:B0-----:R0:W1:Y:S02]  /*95b0*/  SYNCS.PHASECHK.TRANS64.TRYWAIT P0, [R6+URZ], R5 ;  /* 0x00000005060075a7 */ /* 0x001064000800017f */
[----:B-1----:R-:W-:Y:S05]  /*95c0*/  @!P0 NANOSLEEP.SYNCS 0x989680 ;  /* 0x009896800000895d */ /* 0x002fea0003900000 */
[----:B------:R-:W1:Y:S02]  /*95d0*/  @!P0 SYNCS.PHASECHK.TRANS64 P0, [R6+URZ], R5 ;  /* 0x00000005060085a7 */ /* 0x000e64000800007f */
[----:B-1----:R-:W-:Y:S05]  /*95e0*/  @!P0 BRA `(.L_x_180) ;  /* 0xfffffffc00f08947 */ /* 0x002fea000383ffff */
[----:B------:R-:W-:Y:S05]  /*95f0*/  BRA `(.L_x_199) ;  /* 0xfffffff800347947 */ /* 0x000fea000383ffff */
.L_x_181:
[----:B0-----:R0:W1:Y:S02]  /*9600*/  SYNCS.PHASECHK.TRANS64.TRYWAIT P0, [R9+URZ], R4 ;  /* 0x00000004090075a7 */ /* 0x001064000800017f */
[----:B-1----:R-:W-:Y:S05]  /*9610*/  @!P0 NANOSLEEP.SYNCS 0x989680 ;  /* 0x009896800000895d */ /* 0x002fea0003900000 */
[----:B------:R-:W1:Y:S02]  /*9620*/  @!P0 SYNCS.PHASECHK.TRANS64 P0, [R9+URZ], R4 ;  /* 0x00000004090085a7 */ /* 0x000e64000800007f */
[----:B-1----:R-:W-:Y:S05]  /*9630*/  @!P0 BRA `(.L_x_181) ;  /* 0xfffffffc00f08947 */ /* 0x002fea000383ffff */
[----:B------:R-:W-:Y:S05]  /*9640*/  BRA `(.L_x_200) ;  /* 0xfffffff800447947 */ /* 0x000fea000383ffff */
.L_x_182:
[----:B0-----:R0:W1:Y:S02]  /*9650*/  SYNCS.PHASECHK.TRANS64.TRYWAIT P0, [R6+URZ], R5 ;  /* 0x00000005060075a7 */ /* 0x001064000800017f */
[----:B-1----:R-:W-:Y:S05]  /*9660*/  @!P0 NANOSLEEP.SYNCS 0x989680 ;  /* 0x009896800000895d */ /* 0x002fea0003900000 */
[----:B------:R-:W1:Y:S02]  /*9670*/  @!P0 SYNCS.PHASECHK.TRANS64 P0, [R6+URZ], R5 ;  /* 0x00000005060085a7 */ /* 0x000e64000800007f */
[----:B-1----:R-:W-:Y:S05]  /*9680*/  @!P0 BRA `(.L_x_182) ;  /* 0xfffffffc00f08947 */ /* 0x002fea000383ffff */
[----:B------:R-:W-:Y:S05]  /*9690*/  BRA `(.L_x_201) ;  /* 0xfffffff800547947 */ /* 0x000fea000383ffff */
.L_x_183:
[----:B0-----:R0:W1:Y:S02]  /*96a0*/  SYNCS.PHASECHK.TRANS64.TRYWAIT P0, [R9+URZ], R4 ;  /* 0x00000004090075a7 */ /* 0x001064000800017f */
[----:B-1----:R-:W-:Y:S05]  /*96b0*/  @!P0 NANOSLEEP.SYNCS 0x989680 ;  /* 0x009896800000895d */ /* 0x002fea0003900000 */
[----:B------:R-:W1:Y:S02]  /*96c0*/  @!P0 SYNCS.PHASECHK.TRANS64 P0, [R9+URZ], R4 ;  /* 0x00000004090085a7 */ /* 0x000e64000800007f */
[----:B-1----:R-:W-:Y:S05]  /*96d0*/  @!P0 BRA `(.L_x_183) ;  /* 0xfffffffc00f08947 */ /* 0x002fea000383ffff */
[----:B------:R-:W-:Y:S05]  /*96e0*/  BRA `(.L_x_202) ;  /* 0xfffffff800647947 */ /* 0x000fea000383ffff */
.L_x_184:
[----:B0-----:R0:W1:Y:S02]  /*96f0*/  SYNCS.PHASECHK.TRANS64.TRYWAIT P0, [R6+URZ], R5 ;  /* 0x00000005060075a7 */ /* 0x001064000800017f */
[----:B-1----:R-:W-:Y:S05]  /*9700*/  @!P0 NANOSLEEP.SYNCS 0x989680 ;  /* 0x009896800000895d */ /* 0x002fea0003900000 */
[----:B------:R-:W1:Y:S02]  /*9710*/  @!P0 SYNCS.PHASECHK.TRANS64 P0, [R6+URZ], R5 ;  /* 0x00000005060085a7 */ /* 0x000e64000800007f */
[----:B-1----:R-:W-:Y:S05]  /*9720*/  @!P0 BRA `(.L_x_184) ;  /* 0xfffffffc00f08947 */ /* 0x002fea000383ffff */
[----:B------:R-:W-:Y:S05]  /*9730*/  BRA `(.L_x_203) ;  /* 0xfffffff800747947 */ /* 0x000fea000383ffff */
.L_x_185:
[----:B0-----:R0:W1:Y:S02]  /*9740*/  SYNCS.PHASECHK.TRANS64.TRYWAIT P0, [R9+URZ], R4 ;  /* 0x00000004090075a7 */ /* 0x001064000800017f */
[----:B-1----:R-:W-:Y:S05]  /*9750*/  @!P0 NANOSLEEP.SYNCS 0x989680 ;  /* 0x009896800000895d */ /* 0x002fea0003900000 */
[----:B------:R-:W1:Y:S02]  /*9760*/  @!P0 SYNCS.PHASECHK.TRANS64 P0, [R9+URZ], R4 ;  /* 0x00000004090085a7 */ /* 0x000e64000800007f */
[----:B-1----:R-:W-:Y:S05]  /*9770*/  @!P0 BRA `(.L_x_185) ;  /* 0xfffffffc00f08947 */ /* 0x002fea000383ffff */
[----:B------:R-:W-:Y:S05]  /*9780*/  BRA `(.L_x_204) ;  /* 0xfffffff800847947 */ /* 0x000fea000383ffff */
.L_x_186:
[----:B0-----:R0:W1:Y:S02]  /*9790*/  SYNCS.PHASECHK.TRANS64.TRYWAIT P0, [R6+URZ], R5 ;  /* 0x00000005060075a7 */ /* 0x001064000800017f */
[----:B-1----:R-:W-:Y:S05]  /*97a0*/  @!P0 NANOSLEEP.SYNCS 0x989680 ;  /* 0x009896800000895d */ /* 0x002fea0003900000 */
[----:B------:R-:W1:Y:S02]  /*97b0*/  @!P0 SYNCS.PHASECHK.TRANS64 P0, [R6+URZ], R5 ;  /* 0x00000005060085a7 */ /* 0x000e64000800007f */
[----:B-1----:R-:W-:Y:S05]  /*97c0*/  @!P0 BRA `(.L_x_186) ;  /* 0xfffffffc00f08947 */ /* 0x002fea000383ffff */
[----:B------:R-:W-:Y:S05]  /*97d0*/  BRA `(.L_x_205) ;  /* 0xfffffff8008c7947 */ /* 0x000fea000383ffff */
.L_x_206:
[----:B------:R-:W-:-:S00]  /*97e0*/  BRA `(.L_x_206) ;  /* 0xfffffffc00fc7947 */ /* 0x000fc0000383ffff */
[----:B------:R-:W-:-:S00]  /*97f0*/  NOP ;  /* 0x0000000000007918 */ /* 0x000fc00000000000 */
        /* <DEDUP_REMOVED lines=8> */
.L_x_207:


//--------------------- .nv.shared._ZN7cutlass13device_kernelINS_4gemm6kernel13GemmUniversalIN4cute5tupleIJiiiiEEENS1_10collective13CollectiveMmaINS1_43MainloopSm90TmaGmmaWarpSpecializedSparseFP8ILi10ENS5_IJNS4_1CILi2EEENSA_ILi1EEESC_EEENS1_32KernelTmaWarpSpecializedPingpongEEENS5_IJNSA_ILi64EEENSA_ILi128EEESH_EEENS_12float_e4m3_tENS5_IJNS4_6LayoutINS5_IJiNS5_IJSB_iEEEiEEENS5_IJlNS5_IJSC_SB_EEElEEEEENSK_INS5_IJNS5_IJSG_iEEENS5_IJSH_iEEEiEEENS5_IJNS5_IJSH_NSA_ILi8192EEEEEENS5_IJSC_lEEElEEEEEEEESJ_NS5_IJlSC_lEEENS4_8TiledMMAINS4_8MMA_AtomIJNS4_4SM904GMMA6SPARSE32GMMA_64x128x64_F32E4M3E4M3_SS_TNILNS13_7ScaleInE1ELS16_1ELNS13_9SparseSelE0EEEEEENSK_INS5_IJSC_SC_SC_EEENS5_IJNSA_ILi0EEES1B_S1B_EEEEENS5_IJNS4_10UnderscoreES1E_S1E_EEEEENS4_13SM90_TMA_LOADENS4_14ComposedLayoutINS4_7SwizzleILi2ELi4ELi3EEENS4_25smem_sparse_ptr_flag_bitsILi2ELi8EEENSK_INS5_IJNS5_IJSC_NSA_ILi8EEEEEENS5_IJSB_SG_EEEEEENS5_IJNS5_IJS1B_SH_EEESN_EEEEEEEvNS4_8identityENS4_23SM90_TMA_LOAD_MULTICASTENS1I_INS1J_ILi3ELi4ELi3EEENS4_18smem_ptr_flag_bitsILi8EEENSK_INS5_IJS1N_SH_EEENS5_IJSH_SC_EEEEEEEvS1V_EENS_8epilogue10collective6detail29Sm90TmaWarpSpecializedAdapterINS26_15DefaultEpilogueIfNS5_IJSC_llEEES2A_NS25_6thread17LinearCombinationIfLi1EffLNS2B_9ScaleType4KindE0ELNS_15FloatRoundStyleE2EfEENS1_15EpilogueDefaultEEEEEvvEEEEvNT_6ParamsE --------------------------
	.section	.nv.shared._ZN7cutlass13device_kernelINS_4gemm6kernel13GemmUniversalIN4cute5tupleIJiiiiEEENS1_10collective13CollectiveMmaINS1_43MainloopSm90TmaGmmaWarpSpecializedSparseFP8ILi10ENS5_IJNS4_1CILi2EEENSA_ILi1EEESC_EEENS1_32KernelTmaWarpSpecializedPingpongEEENS5_IJNSA_ILi64EEENSA_ILi128EEESH_EEENS_12float_e4m3_tENS5_IJNS4_6LayoutINS5_IJiNS5_IJSB_iEEEiEEENS5_IJlNS5_IJSC_SB_EEElEEEEENSK_INS5_IJNS5_IJSG_iEEENS5_IJSH_iEEEiEEENS5_IJNS5_IJSH_NSA_ILi8192EEEEEENS5_IJSC_lEEElEEEEEEEESJ_NS5_IJlSC_lEEENS4_8TiledMMAINS4_8MMA_AtomIJNS4_4SM904GMMA6SPARSE32GMMA_64x128x64_F32E4M3E4M3_SS_TNILNS13_7ScaleInE1ELS16_1ELNS13_9SparseSelE0EEEEEENSK_INS5_IJSC_SC_SC_EEENS5_IJNSA_ILi0EEES1B_S1B_EEEEENS5_IJNS4_10UnderscoreES1E_S1E_EEEEENS4_13SM90_TMA_LOADENS4_14ComposedLayoutINS4_7SwizzleILi2ELi4ELi3EEENS4_25smem_sparse_ptr_flag_bitsILi2ELi8EEENSK_INS5_IJNS5_IJSC_NSA_ILi8EEEEEENS5_IJSB_SG_EEEEEENS5_IJNS5_IJS1B_SH_EEESN_EEEEEEEvNS4_8identityENS4_23SM90_TMA_LOAD_MULTICASTENS1I_INS1J_ILi3ELi4ELi3EEENS4_18smem_ptr_flag_bitsILi8EEENSK_INS5_IJS1N_SH_EEENS5_IJSH_SC_EEEEEEEvS1V_EENS_8epilogue10collective6detail29Sm90TmaWarpSpecializedAdapterINS26_15DefaultEpilogueIfNS5_IJSC_llEEES2A_NS25_6thread17LinearCombinationIfLi1EffLNS2B_9ScaleType4KindE0ELNS_15FloatRoundStyleE2EfEENS1_15EpilogueDefaultEEEEEvvEEEEvNT_6ParamsE,"aw",@nobits
	.sectionflags	@""
	.align	16
	.zero		1024


//--------------------- .nv.shared.reserved.0     --------------------------
	.section	.nv.shared.reserved.0,"aw",@nobits
	.weak		__nv_reservedSMEM_offset_0_alias
	.size		__nv_reservedSMEM_offset_0_alias, 0, 0
	.other		__nv_reservedSMEM_offset_0_alias,@"STO_CUDA_RESERVED_SHARED STV_DEFAULT"
__nv_reservedSMEM_offset_0_alias:
	.zero		0


//--------------------- .nv.global                --------------------------
	.section	.nv.global,"aw",@nobits
.nv.global:
	.type		_ZN39_INTERNAL_4cc0c008_4_k_cu_3432cfe5_36394cute1_E,@object
	.size		_ZN39_INTERNAL_4cc0c008_4_k_cu_3432cfe5_36394cute1_E,(_ZN39_INTERNAL_4cc0c008_4_k_cu_3432cfe5_36394cuda3std3__45__cpo6cbeginE - _ZN39_INTERNAL_4cc0c008_4_k_cu_3432cfe5_36394cute1_E)
_ZN39_INTERNAL_4cc0c008_4_k_cu_3432cfe5_36394cute1_E:
	.zero		1
	.type		_ZN39_INTERNAL_4cc0c008_4_k_cu_3432cfe5_36394cuda3std3__45__cpo6cbeginE,@object
	.size		_ZN39_INTERNAL_4cc0c008_4_k_cu_3432cfe5_36394cuda3std3__45__cpo6cbeginE,(_ZN39_INTERNAL_4cc0c008_4_k_cu_3432cfe5_36394cuda3std3__48in_placeE - _ZN39_INTERNAL_4cc0c008_4_k_cu_3432cfe5_36394cuda3std3__45__cpo6cbeginE)
_ZN39_INTERNAL_4cc0c008_4_k_cu_3432cfe5_36394cuda3std3__45__cpo6cbeginE:
	.zero		1
	.type		_ZN39_INTERNAL_4cc0c008_4_k_cu_3432cfe5_36394cuda3std3__48in_placeE,@object
	.size		_ZN39_INTERNAL_4cc0c008_4_k_cu_3432cfe5_36394cuda3std3__48in_placeE,(_ZN39_INTERNAL_4cc0c008_4_k_cu_3432cfe5_36394cuda3std6ranges3__45__cpo9iter_moveE - _ZN39_INTERNAL_4cc0c008_4_k_cu_3432cfe5_36394cuda3std3__48in_placeE)
_ZN39_INTERNAL_4cc0c008_4_k_cu_3432cfe5_36394cuda3std3__48in_placeE:
	.zero		1
	.type		_ZN39_INTERNAL_4cc0c008_4_k_cu_3432cfe5_36394cuda3std6ranges3__45__cpo9iter_moveE,@object
	.size		_ZN39_INTERNAL_4cc0c008_4_k_cu_3432cfe5_36394cuda3std6ranges3__45__cpo9iter_moveE,(_ZN39_INTERNAL_4cc0c008_4_k_cu_3432cfe5_36394cuda3std3__45__cpo5beginE - _ZN39_INTERNAL_4cc0c008_4_k_cu_3432cfe5_36394cuda3std6ranges3__45__cpo9iter_moveE)
_ZN39_INTERNAL_4cc0c008_4_k_cu_3432cfe5_36394cuda3std6ranges3__45__cpo9iter_moveE:
	.zero		1
	.type		_ZN39_INTERNAL_4cc0c008_4_k_cu_3432cfe5_36394cuda3std3__45__cpo5beginE,@object
	.size		_ZN39_INTERNAL_4cc0c008_4_k_cu_3432cfe5_36394cuda3std3__45__cpo5beginE,(_ZN39_INTERNAL_4cc0c008_4_k_cu_3432cfe5_36394cuda3std3__441_GLOBAL__N__4cc0c008_4_k_cu_3432cfe5_36396ignoreE - _ZN39_INTERNAL_4cc0c008_4_k_cu_3432cfe5_36394cuda3std3__45__cpo5beginE)
_ZN39_INTERNAL_4cc0c008_4_k_cu_3432cfe5_36394cuda3std3__45__cpo5beginE:
	.zero		1
	.type		_ZN39_INTERNAL_4cc0c008_4_k_cu_3432cfe5_36394cuda3std3__441_GLOBAL__N__4cc0c008_4_k_cu_3432cfe5_36396ignoreE,@object
	.size		_ZN39_INTERNAL_4cc0c008_4_k_cu_3432cfe5_36394cuda3std3__441_GLOBAL__N__4cc0c008_4_k_cu_3432cfe5_36396ignoreE,(_ZN39_INTERNAL_4cc0c008_4_k_cu_3432cfe5_36394cute7productE - _ZN39_INTERNAL_4cc0c008_4_k_cu_3432cfe5_36394cuda3std3__441_GLOBAL__N__4cc0c008_4_k_cu_3432cfe5_36396ignoreE)
_ZN39_INTERNAL_4cc0c008_4_k_cu_3432cfe5_36394cuda3std3__441_GLOBAL__N__4cc0c008_4_k_cu_3432cfe5_36396ignoreE:
	.zero		1
	.type		_ZN39_INTERNAL_4cc0c008_4_k_cu_3432cfe5_36394cute7productE,@object
	.size		_ZN39_INTERNAL_4cc0c008_4_k_cu_3432cfe5_36394cute7productE,(_ZN39_INTERNAL_4cc0c008_4_k_cu_3432cfe5_36394cuda3std3__45__cpo3endE - _ZN39_INTERNAL_4cc0c008_4_k_cu_3432cfe5_36394cute7productE)
_ZN39_INTERNAL_4cc0c008_4_k_cu_3432cfe5_36394cute7productE:
	.zero		1
	.type		_ZN39_INTERNAL_4cc0c008_4_k_cu_3432cfe5_36394cuda3std3__45__cpo3endE,@object
	.size		_ZN39_INTERNAL_4cc0c008_4_k_cu_3432cfe5_36394cuda3std3__45__cpo3endE,(_ZN39_INTERNAL_4cc0c008_4_k_cu_3432cfe5_36394cuda3std3__419piecewise_constructE - _ZN39_INTERNAL_4cc0c008_4_k_cu_3432cfe5_36394cuda3std3__45__cpo3endE)
_ZN39_INTERNAL_4cc0c008_4_k_cu_3432cfe5_36394cuda3std3__45__cpo3endE:
	.zero		1
	.type		_ZN39_INTERNAL_4cc0c008_4_k_cu_3432cfe5_36394cuda3std3__419piecewise_constructE,@object
	.size		_ZN39_INTERNAL_4cc0c008_4_k_cu_3432cfe5_36394cuda3std3__419piecewise_constructE,(_ZN39_INTERNAL_4cc0c008_4_k_cu_3432cfe5_36394cuda3std3__45__cpo4cendE - _ZN39_INTERNAL_4cc0c008_4_k_cu_3432cfe5_36394cuda3std3__419piecewise_constructE)
_ZN39_INTERNAL_4cc0c008_4_k_cu_3432cfe5_36394cuda3std3__419piecewise_constructE:
	.zero		1
	.type		_ZN39_INTERNAL_4cc0c008_4_k_cu_3432cfe5_36394cuda3std3__45__cpo4cendE,@object
	.size		_ZN39_INTERNAL_4cc0c008_4_k_cu_3432cfe5_36394cuda3std3__45__cpo4cendE,(_ZN39_INTERNAL_4cc0c008_4_k_cu_3432cfe5_36394cuda3std6ranges3__45__cpo4swapE - _ZN39_INTERNAL_4cc0c008_4_k_cu_3432cfe5_36394cuda3std3__45__cpo4cendE)
_ZN39_INTERNAL_4cc0c008_4_k_cu_3432cfe5_36394cuda3std3__45__cpo4cendE:
	.zero		1
	.type		_ZN39_INTERNAL_4cc0c008_4_k_cu_3432cfe5_36394cuda3std6ranges3__45__cpo4swapE,@object
	.size		_ZN39_INTERNAL_4cc0c008_4_k_cu_3432cfe5_36394cuda3std6ranges3__45__cpo4swapE,(.L_7 - _ZN39_INTERNAL_4cc0c008_4_k_cu_3432cfe5_36394cuda3std6ranges3__45__cpo4swapE)
_ZN39_INTERNAL_4cc0c008_4_k_cu_3432cfe5_36394cuda3std6ranges3__45__cpo4swapE:
	.zero		1
.L_7:


//--------------------- .nv.constant0._ZN7cutlass13device_kernelINS_4gemm6kernel13GemmUniversalIN4cute5tupleIJiiiiEEENS1_10collective13CollectiveMmaINS1_43MainloopSm90TmaGmmaWarpSpecializedSparseFP8ILi10ENS5_IJNS4_1CILi2EEENSA_ILi1EEESC_EEENS1_32KernelTmaWarpSpecializedPingpongEEENS5_IJNSA_ILi64EEENSA_ILi128EEESH_EEENS_12float_e4m3_tENS5_IJNS4_6LayoutINS5_IJiNS5_IJSB_iEEEiEEENS5_IJlNS5_IJSC_SB_EEElEEEEENSK_INS5_IJNS5_IJSG_iEEENS5_IJSH_iEEEiEEENS5_IJNS5_IJSH_NSA_ILi8192EEEEEENS5_IJSC_lEEElEEEEEEEESJ_NS5_IJlSC_lEEENS4_8TiledMMAINS4_8MMA_AtomIJNS4_4SM904GMMA6SPARSE32GMMA_64x128x64_F32E4M3E4M3_SS_TNILNS13_7ScaleInE1ELS16_1ELNS13_9SparseSelE0EEEEEENSK_INS5_IJSC_SC_SC_EEENS5_IJNSA_ILi0EEES1B_S1B_EEEEENS5_IJNS4_10UnderscoreES1E_S1E_EEEEENS4_13SM90_TMA_LOADENS4_14ComposedLayoutINS4_7SwizzleILi2ELi4ELi3EEENS4_25smem_sparse_ptr_flag_bitsILi2ELi8EEENSK_INS5_IJNS5_IJSC_NSA_ILi8EEEEEENS5_IJSB_SG_EEEEEENS5_IJNS5_IJS1B_SH_EEESN_EEEEEEEvNS4_8identityENS4_23SM90_TMA_LOAD_MULTICASTENS1I_INS1J_ILi3ELi4ELi3EEENS4_18smem_ptr_flag_bitsILi8EEENSK_INS5_IJS1N_SH_EEENS5_IJSH_SC_EEEEEEEvS1V_EENS_8epilogue10collective6detail29Sm90TmaWarpSpecializedAdapterINS26_15DefaultEpilogueIfNS5_IJSC_llEEES2A_NS25_6thread17LinearCombinationIfLi1EffLNS2B_9ScaleType4KindE0ELNS_15FloatRoundStyleE2EfEENS1_15EpilogueDefaultEEEEEvvEEEEvNT_6ParamsE --------------------------
	.section	.nv.constant0._ZN7cutlass13device_kernelINS_4gemm6kernel13GemmUniversalIN4cute5tupleIJiiiiEEENS1_10collective13CollectiveMmaINS1_43MainloopSm90TmaGmmaWarpSpecializedSparseFP8ILi10ENS5_IJNS4_1CILi2EEENSA_ILi1EEESC_EEENS1_32KernelTmaWarpSpecializedPingpongEEENS5_IJNSA_ILi64EEENSA_ILi128EEESH_EEENS_12float_e4m3_tENS5_IJNS4_6LayoutINS5_IJiNS5_IJSB_iEEEiEEENS5_IJlNS5_IJSC_SB_EEElEEEEENSK_INS5_IJNS5_IJSG_iEEENS5_IJSH_iEEEiEEENS5_IJNS5_IJSH_NSA_ILi8192EEEEEENS5_IJSC_lEEElEEEEEEEESJ_NS5_IJlSC_lEEENS4_8TiledMMAINS4_8MMA_AtomIJNS4_4SM904GMMA6SPARSE32GMMA_64x128x64_F32E4M3E4M3_SS_TNILNS13_7ScaleInE1ELS16_1ELNS13_9SparseSelE0EEEEEENSK_INS5_IJSC_SC_SC_EEENS5_IJNSA_ILi0EEES1B_S1B_EEEEENS5_IJNS4_10UnderscoreES1E_S1E_EEEEENS4_13SM90_TMA_LOADENS4_14ComposedLayoutINS4_7SwizzleILi2ELi4ELi3EEENS4_25smem_sparse_ptr_flag_bitsILi2ELi8EEENSK_INS5_IJNS5_IJSC_NSA_ILi8EEEEEENS5_IJSB_SG_EEEEEENS5_IJNS5_IJS1B_SH_EEESN_EEEEEEEvNS4_8identityENS4_23SM90_TMA_LOAD_MULTICASTENS1I_INS1J_ILi3ELi4ELi3EEENS4_18smem_ptr_flag_bitsILi8EEENSK_INS5_IJS1N_SH_EEENS5_IJSH_SC_EEEEEEEvS1V_EENS_8epilogue10collective6detail29Sm90TmaWarpSpecializedAdapterINS26_15DefaultEpilogueIfNS5_IJSC_llEEES2A_NS25_6thread17LinearCombinationIfLi1EffLNS2B_9ScaleType4KindE0ELNS_15FloatRoundStyleE2EfEENS1_15EpilogueDefaultEEEEEvvEEEEvNT_6ParamsE,"a",@progbits
	.sectionflags	@""
	.align	4
.nv.constant0._ZN7cutlass13device_kernelINS_4gemm6kernel13GemmUniversalIN4cute5tupleIJiiiiEEENS1_10collective13CollectiveMmaINS1_43MainloopSm90TmaGmmaWarpSpecializedSparseFP8ILi10ENS5_IJNS4_1CILi2EEENSA_ILi1EEESC_EEENS1_32KernelTmaWarpSpecializedPingpongEEENS5_IJNSA_ILi64EEENSA_ILi128EEESH_EEENS_12float_e4m3_tENS5_IJNS4_6LayoutINS5_IJiNS5_IJSB_iEEEiEEENS5_IJlNS5_IJSC_SB_EEElEEEEENSK_INS5_IJNS5_IJSG_iEEENS5_IJSH_iEEEiEEENS5_IJNS5_IJSH_NSA_ILi8192EEEEEENS5_IJSC_lEEElEEEEEEEESJ_NS5_IJlSC_lEEENS4_8TiledMMAINS4_8MMA_AtomIJNS4_4SM904GMMA6SPARSE32GMMA_64x128x64_F32E4M3E4M3_SS_TNILNS13_7ScaleInE1ELS16_1ELNS13_9SparseSelE0EEEEEENSK_INS5_IJSC_SC_SC_EEENS5_IJNSA_ILi0EEES1B_S1B_EEEEENS5_IJNS4_10UnderscoreES1E_S1E_EEEEENS4_13SM90_TMA_LOADENS4_14ComposedLayoutINS4_7SwizzleILi2ELi4ELi3EEENS4_25smem_sparse_ptr_flag_bitsILi2ELi8EEENSK_INS5_IJNS5_IJSC_NSA_ILi8EEEEEENS5_IJSB_SG_EEEEEENS5_IJNS5_IJS1B_SH_EEESN_EEEEEEEvNS4_8identityENS4_23SM90_TMA_LOAD_MULTICASTENS1I_INS1J_ILi3ELi4ELi3EEENS4_18smem_ptr_flag_bitsILi8EEENSK_INS5_IJS1N_SH_EEENS5_IJSH_SC_EEEEEEEvS1V_EENS_8epilogue10collective6detail29Sm90TmaWarpSpecializedAdapterINS26_15DefaultEpilogueIfNS5_IJSC_llEEES2A_NS25_6thread17LinearCombinationIfLi1EffLNS2B_9ScaleType4KindE0ELNS_15FloatRoundStyleE2EfEENS1_15EpilogueDefaultEEEEEvvEEEEvNT_6ParamsE:
	.zero		1920


//--------------------- SYMBOLS --------------------------

	.type		.nv.reservedSmem.offset0,@object
	.size		.nv.reservedSmem.offset0,0x4
